//
// Generated by NVIDIA NVVM Compiler
//
// Compiler Build ID: CL-36424714
// Cuda compilation tools, release 13.0, V13.0.88
// Based on NVVM 20.0.0
//

.version 9.0
.target sm_100
.address_size 64

	// .globl	_Z10ftcsKernelPfS_S_S_S_S_S_S_S_fi
.global .align 4 .b8 __cudart_i2opi_f[24] = {65, 144, 67, 60, 153, 149, 98, 219, 192, 221, 52, 245, 209, 87, 39, 252, 41, 21, 68, 78, 110, 131, 249, 162};

.visible .entry _Z10ftcsKernelPfS_S_S_S_S_S_S_S_fi(
	.param .u64 .ptr .align 1 _Z10ftcsKernelPfS_S_S_S_S_S_S_S_fi_param_0,
	.param .u64 .ptr .align 1 _Z10ftcsKernelPfS_S_S_S_S_S_S_S_fi_param_1,
	.param .u64 .ptr .align 1 _Z10ftcsKernelPfS_S_S_S_S_S_S_S_fi_param_2,
	.param .u64 .ptr .align 1 _Z10ftcsKernelPfS_S_S_S_S_S_S_S_fi_param_3,
	.param .u64 .ptr .align 1 _Z10ftcsKernelPfS_S_S_S_S_S_S_S_fi_param_4,
	.param .u64 .ptr .align 1 _Z10ftcsKernelPfS_S_S_S_S_S_S_S_fi_param_5,
	.param .u64 .ptr .align 1 _Z10ftcsKernelPfS_S_S_S_S_S_S_S_fi_param_6,
	.param .u64 .ptr .align 1 _Z10ftcsKernelPfS_S_S_S_S_S_S_S_fi_param_7,
	.param .u64 .ptr .align 1 _Z10ftcsKernelPfS_S_S_S_S_S_S_S_fi_param_8,
	.param .f32 _Z10ftcsKernelPfS_S_S_S_S_S_S_S_fi_param_9,
	.param .u32 _Z10ftcsKernelPfS_S_S_S_S_S_S_S_fi_param_10
)
{
	.local .align 4 .b8 	__local_depot0[28];
	.reg .b64 	%SP;
	.reg .b64 	%SPL;
	.reg .pred 	%p<74>;
	.reg .b32 	%r<333>;
	.reg .b32 	%f<222>;
	.reg .b64 	%rd<198>;
	.reg .b64 	%fd<17>;

	mov.u64 	%SPL, __local_depot0;
	ld.param.u64 	%rd71, [_Z10ftcsKernelPfS_S_S_S_S_S_S_S_fi_param_1];
	ld.param.u64 	%rd77, [_Z10ftcsKernelPfS_S_S_S_S_S_S_S_fi_param_2];
	ld.param.u64 	%rd78, [_Z10ftcsKernelPfS_S_S_S_S_S_S_S_fi_param_3];
	ld.param.u64 	%rd72, [_Z10ftcsKernelPfS_S_S_S_S_S_S_S_fi_param_4];
	ld.param.u64 	%rd73, [_Z10ftcsKernelPfS_S_S_S_S_S_S_S_fi_param_5];
	ld.param.u64 	%rd74, [_Z10ftcsKernelPfS_S_S_S_S_S_S_S_fi_param_6];
	ld.param.u64 	%rd75, [_Z10ftcsKernelPfS_S_S_S_S_S_S_S_fi_param_7];
	ld.param.u64 	%rd76, [_Z10ftcsKernelPfS_S_S_S_S_S_S_S_fi_param_8];
	ld.param.f32 	%f41, [_Z10ftcsKernelPfS_S_S_S_S_S_S_S_fi_param_9];
	ld.param.u32 	%r111, [_Z10ftcsKernelPfS_S_S_S_S_S_S_S_fi_param_10];
	cvta.to.global.u64 	%rd1, %rd78;
	cvta.to.global.u64 	%rd2, %rd77;
	add.u64 	%rd3, %SPL, 0;
	mov.u32 	%r112, %tid.x;
	mov.u32 	%r113, %ntid.x;
	mov.u32 	%r114, %ctaid.x;
	mad.lo.s32 	%r1, %r113, %r114, %r112;
	mov.u32 	%r115, %ctaid.y;
	mul.lo.s32 	%r2, %r111, %r115;
	add.s32 	%r3, %r2, %r1;
	add.s32 	%r117, %r115, 1;
	setp.eq.s32 	%p1, %r115, 0;
	mov.u32 	%r118, %nctaid.y;
	selp.b32 	%r120, %r118, %r115, %p1;
	add.s32 	%r4, %r120, -1;
	add.s32 	%r121, %r118, -1;
	setp.eq.s32 	%p2, %r115, %r121;
	selp.b32 	%r5, 0, %r117, %p2;
	setp.lt.s32 	%p3, %r1, 0;
	setp.ge.s32 	%p4, %r1, %r111;
	or.pred  	%p5, %p3, %p4;
	setp.gt.u32 	%p6, %r115, %r121;
	or.pred  	%p7, %p5, %p6;
	@%p7 bra 	$L__BB0_66;
	cvta.to.global.u64 	%rd80, %rd76;
	cvta.to.global.u64 	%rd81, %rd72;
	mul.wide.s32 	%rd82, %r3, 4;
	add.s64 	%rd83, %rd2, %rd82;
	ld.global.f32 	%f1, [%rd83];
	add.s64 	%rd4, %rd80, %rd82;
	ld.global.f32 	%f42, [%rd4];
	mul.f32 	%f2, %f1, %f42;
	add.s64 	%rd5, %rd81, %rd82;
	ld.global.f32 	%f3, [%rd5];
	mul.f32 	%f43, %f41, 0f3F22F983;
	cvt.rni.s32.f32 	%r332, %f43;
	cvt.rn.f32.s32 	%f44, %r332;
	fma.rn.f32 	%f45, %f44, 0fBFC90FDA, %f41;
	fma.rn.f32 	%f46, %f44, 0fB3A22168, %f45;
	fma.rn.f32 	%f221, %f44, 0fA7C234C5, %f46;
	abs.f32 	%f5, %f41;
	setp.ltu.f32 	%p8, %f5, 0f47CE4780;
	mov.u32 	%r304, %r332;
	mov.f32 	%f214, %f221;
	@%p8 bra 	$L__BB0_9;
	setp.neu.f32 	%p9, %f5, 0f7F800000;
	@%p9 bra 	$L__BB0_4;
	mov.f32 	%f49, 0f00000000;
	mul.rn.f32 	%f214, %f41, %f49;
	mov.b32 	%r304, 0;
	bra.uni 	$L__BB0_9;
$L__BB0_4:
	mov.b32 	%r7, %f41;
	shl.b32 	%r123, %r7, 8;
	or.b32  	%r8, %r123, -2147483648;
	mov.b64 	%rd176, 0;
	mov.b32 	%r301, 0;
	mov.u64 	%rd174, __cudart_i2opi_f;
	mov.u64 	%rd175, %rd3;
$L__BB0_5:
	.pragma "nounroll";
	ld.global.nc.u32 	%r124, [%rd174];
	mad.wide.u32 	%rd86, %r124, %r8, %rd176;
	shr.u64 	%rd176, %rd86, 32;
	st.local.u32 	[%rd175], %rd86;
	add.s32 	%r301, %r301, 1;
	add.s64 	%rd175, %rd175, 4;
	add.s64 	%rd174, %rd174, 4;
	setp.ne.s32 	%p10, %r301, 6;
	@%p10 bra 	$L__BB0_5;
	shr.u32 	%r125, %r7, 23;
	st.local.u32 	[%rd3+24], %rd176;
	and.b32  	%r11, %r125, 31;
	and.b32  	%r126, %r125, 224;
	add.s32 	%r127, %r126, -128;
	shr.u32 	%r128, %r127, 5;
	mul.wide.u32 	%rd87, %r128, 4;
	sub.s64 	%rd12, %rd3, %rd87;
	ld.local.u32 	%r302, [%rd12+24];
	ld.local.u32 	%r303, [%rd12+20];
	setp.eq.s32 	%p11, %r11, 0;
	@%p11 bra 	$L__BB0_8;
	shf.l.wrap.b32 	%r302, %r303, %r302, %r11;
	ld.local.u32 	%r129, [%rd12+16];
	shf.l.wrap.b32 	%r303, %r129, %r303, %r11;
$L__BB0_8:
	shr.u32 	%r130, %r302, 30;
	shf.l.wrap.b32 	%r131, %r303, %r302, 2;
	shl.b32 	%r132, %r303, 2;
	shr.u32 	%r133, %r131, 31;
	add.s32 	%r134, %r133, %r130;
	neg.s32 	%r135, %r134;
	setp.lt.s32 	%p12, %r7, 0;
	selp.b32 	%r304, %r135, %r134, %p12;
	xor.b32  	%r136, %r131, %r7;
	shr.s32 	%r137, %r131, 31;
	xor.b32  	%r138, %r137, %r131;
	xor.b32  	%r139, %r137, %r132;
	cvt.u64.u32 	%rd88, %r138;
	shl.b64 	%rd89, %rd88, 32;
	cvt.u64.u32 	%rd90, %r139;
	or.b64  	%rd91, %rd89, %rd90;
	cvt.rn.f64.s64 	%fd1, %rd91;
	mul.f64 	%fd2, %fd1, 0d3BF921FB54442D19;
	cvt.rn.f32.f64 	%f47, %fd2;
	neg.f32 	%f48, %f47;
	setp.lt.s32 	%p13, %r136, 0;
	selp.f32 	%f214, %f48, %f47, %p13;
$L__BB0_9:
	setp.ltu.f32 	%p14, %f5, 0f47CE4780;
	add.s32 	%r141, %r304, 1;
	mul.rn.f32 	%f50, %f214, %f214;
	and.b32  	%r142, %r304, 1;
	setp.eq.b32 	%p15, %r142, 1;
	selp.f32 	%f51, %f214, 0f3F800000, %p15;
	fma.rn.f32 	%f52, %f50, %f51, 0f00000000;
	fma.rn.f32 	%f53, %f50, 0f37CBAC00, 0fBAB607ED;
	selp.f32 	%f54, 0fB94D4153, %f53, %p15;
	selp.f32 	%f55, 0f3C0885E4, 0f3D2AAABB, %p15;
	fma.rn.f32 	%f56, %f54, %f50, %f55;
	selp.f32 	%f57, 0fBE2AAAA8, 0fBEFFFFFF, %p15;
	fma.rn.f32 	%f58, %f56, %f50, %f57;
	fma.rn.f32 	%f59, %f58, %f52, %f51;
	and.b32  	%r143, %r141, 2;
	setp.eq.s32 	%p16, %r143, 0;
	mov.f32 	%f60, 0f00000000;
	sub.f32 	%f61, %f60, %f59;
	selp.f32 	%f62, %f59, %f61, %p16;
	mad.lo.s32 	%r20, %r111, %r5, %r1;
	mul.wide.s32 	%rd92, %r20, 4;
	add.s64 	%rd13, %rd2, %rd92;
	ld.global.f32 	%f63, [%rd13];
	mul.f32 	%f9, %f63, %f62;
	mov.u32 	%r308, %r332;
	mov.f32 	%f215, %f221;
	@%p14 bra 	$L__BB0_17;
	setp.neu.f32 	%p17, %f5, 0f7F800000;
	@%p17 bra 	$L__BB0_12;
	mov.f32 	%f66, 0f00000000;
	mul.rn.f32 	%f215, %f41, %f66;
	mov.b32 	%r308, 0;
	bra.uni 	$L__BB0_17;
$L__BB0_12:
	mov.b32 	%r21, %f41;
	mov.b64 	%rd179, 0;
	mov.b32 	%r305, 0;
	mov.u64 	%rd177, __cudart_i2opi_f;
	shl.b32 	%r146, %r21, 8;
	or.b32  	%r147, %r146, -2147483648;
	mov.u64 	%rd178, %rd3;
$L__BB0_13:
	.pragma "nounroll";
	ld.global.nc.u32 	%r145, [%rd177];
	mad.wide.u32 	%rd95, %r145, %r147, %rd179;
	shr.u64 	%rd179, %rd95, 32;
	st.local.u32 	[%rd178], %rd95;
	add.s32 	%r305, %r305, 1;
	add.s64 	%rd178, %rd178, 4;
	add.s64 	%rd177, %rd177, 4;
	setp.ne.s32 	%p18, %r305, 6;
	@%p18 bra 	$L__BB0_13;
	shr.u32 	%r148, %r21, 23;
	st.local.u32 	[%rd3+24], %rd179;
	and.b32  	%r24, %r148, 31;
	and.b32  	%r149, %r148, 224;
	add.s32 	%r150, %r149, -128;
	shr.u32 	%r151, %r150, 5;
	mul.wide.u32 	%rd96, %r151, 4;
	sub.s64 	%rd20, %rd3, %rd96;
	ld.local.u32 	%r306, [%rd20+24];
	ld.local.u32 	%r307, [%rd20+20];
	setp.eq.s32 	%p19, %r24, 0;
	@%p19 bra 	$L__BB0_16;
	shf.l.wrap.b32 	%r306, %r307, %r306, %r24;
	ld.local.u32 	%r152, [%rd20+16];
	shf.l.wrap.b32 	%r307, %r152, %r307, %r24;
$L__BB0_16:
	shr.u32 	%r153, %r306, 30;
	shf.l.wrap.b32 	%r154, %r307, %r306, 2;
	shl.b32 	%r155, %r307, 2;
	shr.u32 	%r156, %r154, 31;
	add.s32 	%r157, %r156, %r153;
	neg.s32 	%r158, %r157;
	setp.lt.s32 	%p20, %r21, 0;
	selp.b32 	%r308, %r158, %r157, %p20;
	xor.b32  	%r159, %r154, %r21;
	shr.s32 	%r160, %r154, 31;
	xor.b32  	%r161, %r160, %r154;
	xor.b32  	%r162, %r160, %r155;
	cvt.u64.u32 	%rd97, %r161;
	shl.b64 	%rd98, %rd97, 32;
	cvt.u64.u32 	%rd99, %r162;
	or.b64  	%rd100, %rd98, %rd99;
	cvt.rn.f64.s64 	%fd3, %rd100;
	mul.f64 	%fd4, %fd3, 0d3BF921FB54442D19;
	cvt.rn.f32.f64 	%f64, %fd4;
	neg.f32 	%f65, %f64;
	setp.lt.s32 	%p21, %r159, 0;
	selp.f32 	%f215, %f65, %f64, %p21;
$L__BB0_17:
	mul.rn.f32 	%f67, %f215, %f215;
	and.b32  	%r164, %r308, 1;
	setp.eq.b32 	%p23, %r164, 1;
	selp.f32 	%f68, 0f3F800000, %f215, %p23;
	fma.rn.f32 	%f69, %f67, %f68, 0f00000000;
	fma.rn.f32 	%f70, %f67, 0f37CBAC00, 0fBAB607ED;
	selp.f32 	%f71, %f70, 0fB94D4153, %p23;
	selp.f32 	%f72, 0f3D2AAABB, 0f3C0885E4, %p23;
	fma.rn.f32 	%f73, %f71, %f67, %f72;
	selp.f32 	%f74, 0fBEFFFFFF, 0fBE2AAAA8, %p23;
	fma.rn.f32 	%f75, %f73, %f67, %f74;
	fma.rn.f32 	%f76, %f75, %f69, %f68;
	and.b32  	%r165, %r308, 2;
	setp.eq.s32 	%p24, %r165, 0;
	mov.f32 	%f77, 0f00000000;
	sub.f32 	%f78, %f77, %f76;
	selp.f32 	%f79, %f76, %f78, %p24;
	mul.wide.s32 	%rd101, %r20, 4;
	add.s64 	%rd21, %rd1, %rd101;
	ld.global.f32 	%f80, [%rd21];
	fma.rn.f32 	%f81, %f80, %f79, %f9;
	sub.f32 	%f82, %f81, %f1;
	sub.f32 	%f83, %f1, %f2;
	fma.rn.f32 	%f13, %f3, %f82, %f83;
	cvta.to.global.u64 	%rd102, %rd73;
	mul.wide.s32 	%rd103, %r3, 4;
	add.s64 	%rd22, %rd102, %rd103;
	ld.global.f32 	%f14, [%rd22];
	mov.u32 	%r312, %r332;
	mov.f32 	%f216, %f221;
	@%p14 bra 	$L__BB0_25;
	setp.neu.f32 	%p25, %f5, 0f7F800000;
	@%p25 bra 	$L__BB0_20;
	mov.f32 	%f86, 0f00000000;
	mul.rn.f32 	%f216, %f41, %f86;
	mov.b32 	%r312, 0;
	bra.uni 	$L__BB0_25;
$L__BB0_20:
	mov.b32 	%r33, %f41;
	mov.b64 	%rd182, 0;
	mov.b32 	%r309, 0;
	mov.u64 	%rd180, __cudart_i2opi_f;
	shl.b32 	%r168, %r33, 8;
	or.b32  	%r169, %r168, -2147483648;
	mov.u64 	%rd181, %rd3;
$L__BB0_21:
	.pragma "nounroll";
	ld.global.nc.u32 	%r167, [%rd180];
	mad.wide.u32 	%rd106, %r167, %r169, %rd182;
	shr.u64 	%rd182, %rd106, 32;
	st.local.u32 	[%rd181], %rd106;
	add.s32 	%r309, %r309, 1;
	add.s64 	%rd181, %rd181, 4;
	add.s64 	%rd180, %rd180, 4;
	setp.ne.s32 	%p26, %r309, 6;
	@%p26 bra 	$L__BB0_21;
	shr.u32 	%r170, %r33, 23;
	st.local.u32 	[%rd3+24], %rd182;
	and.b32  	%r36, %r170, 31;
	and.b32  	%r171, %r170, 224;
	add.s32 	%r172, %r171, -128;
	shr.u32 	%r173, %r172, 5;
	mul.wide.u32 	%rd107, %r173, 4;
	sub.s64 	%rd29, %rd3, %rd107;
	ld.local.u32 	%r310, [%rd29+24];
	ld.local.u32 	%r311, [%rd29+20];
	setp.eq.s32 	%p27, %r36, 0;
	@%p27 bra 	$L__BB0_24;
	shf.l.wrap.b32 	%r310, %r311, %r310, %r36;
	ld.local.u32 	%r174, [%rd29+16];
	shf.l.wrap.b32 	%r311, %r174, %r311, %r36;
$L__BB0_24:
	shr.u32 	%r175, %r310, 30;
	shf.l.wrap.b32 	%r176, %r311, %r310, 2;
	shl.b32 	%r177, %r311, 2;
	shr.u32 	%r178, %r176, 31;
	add.s32 	%r179, %r178, %r175;
	neg.s32 	%r180, %r179;
	setp.lt.s32 	%p28, %r33, 0;
	selp.b32 	%r312, %r180, %r179, %p28;
	xor.b32  	%r181, %r176, %r33;
	shr.s32 	%r182, %r176, 31;
	xor.b32  	%r183, %r182, %r176;
	xor.b32  	%r184, %r182, %r177;
	cvt.u64.u32 	%rd108, %r183;
	shl.b64 	%rd109, %rd108, 32;
	cvt.u64.u32 	%rd110, %r184;
	or.b64  	%rd111, %rd109, %rd110;
	cvt.rn.f64.s64 	%fd5, %rd111;
	mul.f64 	%fd6, %fd5, 0d3BF921FB54442D19;
	cvt.rn.f32.f64 	%f84, %fd6;
	neg.f32 	%f85, %f84;
	setp.lt.s32 	%p29, %r181, 0;
	selp.f32 	%f216, %f85, %f84, %p29;
$L__BB0_25:
	add.s32 	%r186, %r312, 1;
	mul.rn.f32 	%f87, %f216, %f216;
	and.b32  	%r187, %r312, 1;
	setp.eq.b32 	%p31, %r187, 1;
	selp.f32 	%f88, %f216, 0f3F800000, %p31;
	fma.rn.f32 	%f89, %f87, %f88, 0f00000000;
	fma.rn.f32 	%f90, %f87, 0f37CBAC00, 0fBAB607ED;
	selp.f32 	%f91, 0fB94D4153, %f90, %p31;
	selp.f32 	%f92, 0f3C0885E4, 0f3D2AAABB, %p31;
	fma.rn.f32 	%f93, %f91, %f87, %f92;
	selp.f32 	%f94, 0fBE2AAAA8, 0fBEFFFFFF, %p31;
	fma.rn.f32 	%f95, %f93, %f87, %f94;
	fma.rn.f32 	%f96, %f95, %f89, %f88;
	and.b32  	%r188, %r186, 2;
	setp.eq.s32 	%p32, %r188, 0;
	mov.f32 	%f97, 0f00000000;
	sub.f32 	%f98, %f97, %f96;
	selp.f32 	%f99, %f96, %f98, %p32;
	mad.lo.s32 	%r45, %r111, %r4, %r1;
	mul.wide.s32 	%rd112, %r45, 4;
	add.s64 	%rd30, %rd2, %rd112;
	ld.global.f32 	%f100, [%rd30];
	mul.f32 	%f18, %f100, %f99;
	mov.u32 	%r316, %r332;
	mov.f32 	%f217, %f221;
	@%p14 bra 	$L__BB0_33;
	setp.neu.f32 	%p33, %f5, 0f7F800000;
	@%p33 bra 	$L__BB0_28;
	mov.f32 	%f103, 0f00000000;
	mul.rn.f32 	%f217, %f41, %f103;
	mov.b32 	%r316, 0;
	bra.uni 	$L__BB0_33;
$L__BB0_28:
	mov.b32 	%r46, %f41;
	mov.b64 	%rd185, 0;
	mov.b32 	%r313, 0;
	mov.u64 	%rd183, __cudart_i2opi_f;
	shl.b32 	%r191, %r46, 8;
	or.b32  	%r192, %r191, -2147483648;
	mov.u64 	%rd184, %rd3;
$L__BB0_29:
	.pragma "nounroll";
	ld.global.nc.u32 	%r190, [%rd183];
	mad.wide.u32 	%rd115, %r190, %r192, %rd185;
	shr.u64 	%rd185, %rd115, 32;
	st.local.u32 	[%rd184], %rd115;
	add.s32 	%r313, %r313, 1;
	add.s64 	%rd184, %rd184, 4;
	add.s64 	%rd183, %rd183, 4;
	setp.ne.s32 	%p34, %r313, 6;
	@%p34 bra 	$L__BB0_29;
	shr.u32 	%r193, %r46, 23;
	st.local.u32 	[%rd3+24], %rd185;
	and.b32  	%r49, %r193, 31;
	and.b32  	%r194, %r193, 224;
	add.s32 	%r195, %r194, -128;
	shr.u32 	%r196, %r195, 5;
	mul.wide.u32 	%rd116, %r196, 4;
	sub.s64 	%rd37, %rd3, %rd116;
	ld.local.u32 	%r314, [%rd37+24];
	ld.local.u32 	%r315, [%rd37+20];
	setp.eq.s32 	%p35, %r49, 0;
	@%p35 bra 	$L__BB0_32;
	shf.l.wrap.b32 	%r314, %r315, %r314, %r49;
	ld.local.u32 	%r197, [%rd37+16];
	shf.l.wrap.b32 	%r315, %r197, %r315, %r49;
$L__BB0_32:
	shr.u32 	%r198, %r314, 30;
	shf.l.wrap.b32 	%r199, %r315, %r314, 2;
	shl.b32 	%r200, %r315, 2;
	shr.u32 	%r201, %r199, 31;
	add.s32 	%r202, %r201, %r198;
	neg.s32 	%r203, %r202;
	setp.lt.s32 	%p36, %r46, 0;
	selp.b32 	%r316, %r203, %r202, %p36;
	xor.b32  	%r204, %r199, %r46;
	shr.s32 	%r205, %r199, 31;
	xor.b32  	%r206, %r205, %r199;
	xor.b32  	%r207, %r205, %r200;
	cvt.u64.u32 	%rd117, %r206;
	shl.b64 	%rd118, %rd117, 32;
	cvt.u64.u32 	%rd119, %r207;
	or.b64  	%rd120, %rd118, %rd119;
	cvt.rn.f64.s64 	%fd7, %rd120;
	mul.f64 	%fd8, %fd7, 0d3BF921FB54442D19;
	cvt.rn.f32.f64 	%f101, %fd8;
	neg.f32 	%f102, %f101;
	setp.lt.s32 	%p37, %r204, 0;
	selp.f32 	%f217, %f102, %f101, %p37;
$L__BB0_33:
	ld.param.u64 	%rd173, [_Z10ftcsKernelPfS_S_S_S_S_S_S_S_fi_param_0];
	mul.rn.f32 	%f104, %f217, %f217;
	and.b32  	%r209, %r316, 1;
	setp.eq.b32 	%p39, %r209, 1;
	selp.f32 	%f105, 0f3F800000, %f217, %p39;
	fma.rn.f32 	%f106, %f104, %f105, 0f00000000;
	fma.rn.f32 	%f107, %f104, 0f37CBAC00, 0fBAB607ED;
	selp.f32 	%f108, %f107, 0fB94D4153, %p39;
	selp.f32 	%f109, 0f3D2AAABB, 0f3C0885E4, %p39;
	fma.rn.f32 	%f110, %f108, %f104, %f109;
	selp.f32 	%f111, 0fBEFFFFFF, 0fBE2AAAA8, %p39;
	fma.rn.f32 	%f112, %f110, %f104, %f111;
	fma.rn.f32 	%f113, %f112, %f106, %f105;
	and.b32  	%r210, %r316, 2;
	setp.eq.s32 	%p40, %r210, 0;
	mov.f32 	%f114, 0f00000000;
	sub.f32 	%f115, %f114, %f113;
	selp.f32 	%f116, %f113, %f115, %p40;
	mul.wide.s32 	%rd121, %r45, 4;
	add.s64 	%rd38, %rd1, %rd121;
	ld.global.f32 	%f117, [%rd38];
	mul.f32 	%f118, %f117, %f116;
	sub.f32 	%f119, %f18, %f118;
	sub.f32 	%f120, %f119, %f1;
	fma.rn.f32 	%f121, %f14, %f120, %f13;
	cvta.to.global.u64 	%rd122, %rd74;
	mul.wide.s32 	%rd123, %r3, 4;
	add.s64 	%rd39, %rd122, %rd123;
	ld.global.f32 	%f122, [%rd39];
	add.s32 	%r211, %r111, -1;
	setp.eq.s32 	%p41, %r1, %r211;
	add.s32 	%r212, %r1, 1;
	selp.b32 	%r213, 0, %r212, %p41;
	add.s32 	%r58, %r213, %r2;
	mul.wide.s32 	%rd124, %r58, 4;
	add.s64 	%rd125, %rd2, %rd124;
	ld.global.f32 	%f123, [%rd125];
	sub.f32 	%f124, %f123, %f1;
	fma.rn.f32 	%f125, %f122, %f124, %f121;
	cvta.to.global.u64 	%rd126, %rd75;
	add.s64 	%rd40, %rd126, %rd123;
	ld.global.f32 	%f126, [%rd40];
	cvt.s64.s32 	%rd127, %r2;
	setp.eq.s32 	%p42, %r1, 0;
	selp.b32 	%r214, %r111, %r1, %p42;
	cvt.s64.s32 	%rd128, %r214;
	add.s64 	%rd41, %rd128, %rd127;
	shl.b64 	%rd129, %rd41, 2;
	add.s64 	%rd130, %rd2, %rd129;
	ld.global.f32 	%f127, [%rd130+-4];
	sub.f32 	%f128, %f127, %f1;
	fma.rn.f32 	%f129, %f126, %f128, %f125;
	cvta.to.global.u64 	%rd131, %rd173;
	add.s64 	%rd132, %rd131, %rd123;
	st.global.f32 	[%rd132], %f129;
	add.s64 	%rd133, %rd1, %rd123;
	ld.global.f32 	%f22, [%rd133];
	ld.global.f32 	%f130, [%rd4];
	mul.f32 	%f23, %f22, %f130;
	ld.global.f32 	%f24, [%rd5];
	mov.u32 	%r320, %r332;
	mov.f32 	%f218, %f221;
	@%p14 bra 	$L__BB0_41;
	setp.neu.f32 	%p43, %f5, 0f7F800000;
	@%p43 bra 	$L__BB0_36;
	mov.f32 	%f133, 0f00000000;
	mul.rn.f32 	%f218, %f41, %f133;
	mov.b32 	%r320, 0;
	bra.uni 	$L__BB0_41;
$L__BB0_36:
	mov.b32 	%r59, %f41;
	shl.b32 	%r216, %r59, 8;
	or.b32  	%r60, %r216, -2147483648;
	mov.b64 	%rd188, 0;
	mov.b32 	%r317, 0;
	mov.u64 	%rd186, __cudart_i2opi_f;
	mov.u64 	%rd187, %rd3;
$L__BB0_37:
	.pragma "nounroll";
	ld.global.nc.u32 	%r217, [%rd186];
	mad.wide.u32 	%rd136, %r217, %r60, %rd188;
	shr.u64 	%rd188, %rd136, 32;
	st.local.u32 	[%rd187], %rd136;
	add.s32 	%r317, %r317, 1;
	add.s64 	%rd187, %rd187, 4;
	add.s64 	%rd186, %rd186, 4;
	setp.ne.s32 	%p44, %r317, 6;
	@%p44 bra 	$L__BB0_37;
	shr.u32 	%r218, %r59, 23;
	st.local.u32 	[%rd3+24], %rd188;
	and.b32  	%r63, %r218, 31;
	and.b32  	%r219, %r218, 224;
	add.s32 	%r220, %r219, -128;
	shr.u32 	%r221, %r220, 5;
	mul.wide.u32 	%rd137, %r221, 4;
	sub.s64 	%rd48, %rd3, %rd137;
	ld.local.u32 	%r318, [%rd48+24];
	ld.local.u32 	%r319, [%rd48+20];
	setp.eq.s32 	%p45, %r63, 0;
	@%p45 bra 	$L__BB0_40;
	shf.l.wrap.b32 	%r318, %r319, %r318, %r63;
	ld.local.u32 	%r222, [%rd48+16];
	shf.l.wrap.b32 	%r319, %r222, %r319, %r63;
$L__BB0_40:
	shr.u32 	%r223, %r318, 30;
	shf.l.wrap.b32 	%r224, %r319, %r318, 2;
	shl.b32 	%r225, %r319, 2;
	shr.u32 	%r226, %r224, 31;
	add.s32 	%r227, %r226, %r223;
	neg.s32 	%r228, %r227;
	setp.lt.s32 	%p46, %r59, 0;
	selp.b32 	%r320, %r228, %r227, %p46;
	xor.b32  	%r229, %r224, %r59;
	shr.s32 	%r230, %r224, 31;
	xor.b32  	%r231, %r230, %r224;
	xor.b32  	%r232, %r230, %r225;
	cvt.u64.u32 	%rd138, %r231;
	shl.b64 	%rd139, %rd138, 32;
	cvt.u64.u32 	%rd140, %r232;
	or.b64  	%rd141, %rd139, %rd140;
	cvt.rn.f64.s64 	%fd9, %rd141;
	mul.f64 	%fd10, %fd9, 0d3BF921FB54442D19;
	cvt.rn.f32.f64 	%f131, %fd10;
	neg.f32 	%f132, %f131;
	setp.lt.s32 	%p47, %r229, 0;
	selp.f32 	%f218, %f132, %f131, %p47;
$L__BB0_41:
	setp.ltu.f32 	%p48, %f5, 0f47CE4780;
	add.s32 	%r234, %r320, 1;
	mul.rn.f32 	%f134, %f218, %f218;
	and.b32  	%r235, %r320, 1;
	setp.eq.b32 	%p49, %r235, 1;
	selp.f32 	%f135, %f218, 0f3F800000, %p49;
	fma.rn.f32 	%f136, %f134, %f135, 0f00000000;
	fma.rn.f32 	%f137, %f134, 0f37CBAC00, 0fBAB607ED;
	selp.f32 	%f138, 0fB94D4153, %f137, %p49;
	selp.f32 	%f139, 0f3C0885E4, 0f3D2AAABB, %p49;
	fma.rn.f32 	%f140, %f138, %f134, %f139;
	selp.f32 	%f141, 0fBE2AAAA8, 0fBEFFFFFF, %p49;
	fma.rn.f32 	%f142, %f140, %f134, %f141;
	fma.rn.f32 	%f143, %f142, %f136, %f135;
	and.b32  	%r236, %r234, 2;
	setp.eq.s32 	%p50, %r236, 0;
	mov.f32 	%f144, 0f00000000;
	sub.f32 	%f145, %f144, %f143;
	selp.f32 	%f146, %f143, %f145, %p50;
	ld.global.f32 	%f147, [%rd21];
	mul.f32 	%f28, %f147, %f146;
	mov.u32 	%r324, %r332;
	mov.f32 	%f219, %f221;
	@%p48 bra 	$L__BB0_49;
	setp.neu.f32 	%p51, %f5, 0f7F800000;
	@%p51 bra 	$L__BB0_44;
	mov.f32 	%f150, 0f00000000;
	mul.rn.f32 	%f219, %f41, %f150;
	mov.b32 	%r324, 0;
	bra.uni 	$L__BB0_49;
$L__BB0_44:
	mov.b32 	%r72, %f41;
	shl.b32 	%r238, %r72, 8;
	or.b32  	%r73, %r238, -2147483648;
	mov.b64 	%rd191, 0;
	mov.b32 	%r321, 0;
	mov.u64 	%rd189, __cudart_i2opi_f;
	mov.u64 	%rd190, %rd3;
$L__BB0_45:
	.pragma "nounroll";
	ld.global.nc.u32 	%r239, [%rd189];
	mad.wide.u32 	%rd144, %r239, %r73, %rd191;
	shr.u64 	%rd191, %rd144, 32;
	st.local.u32 	[%rd190], %rd144;
	add.s32 	%r321, %r321, 1;
	add.s64 	%rd190, %rd190, 4;
	add.s64 	%rd189, %rd189, 4;
	setp.ne.s32 	%p52, %r321, 6;
	@%p52 bra 	$L__BB0_45;
	shr.u32 	%r240, %r72, 23;
	st.local.u32 	[%rd3+24], %rd191;
	and.b32  	%r76, %r240, 31;
	and.b32  	%r241, %r240, 224;
	add.s32 	%r242, %r241, -128;
	shr.u32 	%r243, %r242, 5;
	mul.wide.u32 	%rd145, %r243, 4;
	sub.s64 	%rd55, %rd3, %rd145;
	ld.local.u32 	%r322, [%rd55+24];
	ld.local.u32 	%r323, [%rd55+20];
	setp.eq.s32 	%p53, %r76, 0;
	@%p53 bra 	$L__BB0_48;
	shf.l.wrap.b32 	%r322, %r323, %r322, %r76;
	ld.local.u32 	%r244, [%rd55+16];
	shf.l.wrap.b32 	%r323, %r244, %r323, %r76;
$L__BB0_48:
	shr.u32 	%r245, %r322, 30;
	shf.l.wrap.b32 	%r246, %r323, %r322, 2;
	shl.b32 	%r247, %r323, 2;
	shr.u32 	%r248, %r246, 31;
	add.s32 	%r249, %r248, %r245;
	neg.s32 	%r250, %r249;
	setp.lt.s32 	%p54, %r72, 0;
	selp.b32 	%r324, %r250, %r249, %p54;
	xor.b32  	%r251, %r246, %r72;
	shr.s32 	%r252, %r246, 31;
	xor.b32  	%r253, %r252, %r246;
	xor.b32  	%r254, %r252, %r247;
	cvt.u64.u32 	%rd146, %r253;
	shl.b64 	%rd147, %rd146, 32;
	cvt.u64.u32 	%rd148, %r254;
	or.b64  	%rd149, %rd147, %rd148;
	cvt.rn.f64.s64 	%fd11, %rd149;
	mul.f64 	%fd12, %fd11, 0d3BF921FB54442D19;
	cvt.rn.f32.f64 	%f148, %fd12;
	neg.f32 	%f149, %f148;
	setp.lt.s32 	%p55, %r251, 0;
	selp.f32 	%f219, %f149, %f148, %p55;
$L__BB0_49:
	setp.ltu.f32 	%p56, %f5, 0f47CE4780;
	mul.rn.f32 	%f151, %f219, %f219;
	and.b32  	%r256, %r324, 1;
	setp.eq.b32 	%p57, %r256, 1;
	selp.f32 	%f152, 0f3F800000, %f219, %p57;
	fma.rn.f32 	%f153, %f151, %f152, 0f00000000;
	fma.rn.f32 	%f154, %f151, 0f37CBAC00, 0fBAB607ED;
	selp.f32 	%f155, %f154, 0fB94D4153, %p57;
	selp.f32 	%f156, 0f3D2AAABB, 0f3C0885E4, %p57;
	fma.rn.f32 	%f157, %f155, %f151, %f156;
	selp.f32 	%f158, 0fBEFFFFFF, 0fBE2AAAA8, %p57;
	fma.rn.f32 	%f159, %f157, %f151, %f158;
	fma.rn.f32 	%f160, %f159, %f153, %f152;
	and.b32  	%r257, %r324, 2;
	setp.eq.s32 	%p58, %r257, 0;
	mov.f32 	%f161, 0f00000000;
	sub.f32 	%f162, %f161, %f160;
	selp.f32 	%f163, %f160, %f162, %p58;
	ld.global.f32 	%f164, [%rd13];
	mul.f32 	%f165, %f164, %f163;
	sub.f32 	%f166, %f28, %f165;
	sub.f32 	%f167, %f166, %f22;
	sub.f32 	%f168, %f22, %f23;
	fma.rn.f32 	%f32, %f24, %f167, %f168;
	ld.global.f32 	%f33, [%rd22];
	mov.u32 	%r328, %r332;
	mov.f32 	%f220, %f221;
	@%p56 bra 	$L__BB0_57;
	setp.neu.f32 	%p59, %f5, 0f7F800000;
	@%p59 bra 	$L__BB0_52;
	mov.f32 	%f171, 0f00000000;
	mul.rn.f32 	%f220, %f41, %f171;
	mov.b32 	%r328, 0;
	bra.uni 	$L__BB0_57;
$L__BB0_52:
	mov.b32 	%r85, %f41;
	shl.b32 	%r259, %r85, 8;
	or.b32  	%r86, %r259, -2147483648;
	mov.b64 	%rd194, 0;
	mov.b32 	%r325, 0;
	mov.u64 	%rd192, __cudart_i2opi_f;
	mov.u64 	%rd193, %rd3;
$L__BB0_53:
	.pragma "nounroll";
	ld.global.nc.u32 	%r260, [%rd192];
	mad.wide.u32 	%rd152, %r260, %r86, %rd194;
	shr.u64 	%rd194, %rd152, 32;
	st.local.u32 	[%rd193], %rd152;
	add.s32 	%r325, %r325, 1;
	add.s64 	%rd193, %rd193, 4;
	add.s64 	%rd192, %rd192, 4;
	setp.ne.s32 	%p60, %r325, 6;
	@%p60 bra 	$L__BB0_53;
	shr.u32 	%r261, %r85, 23;
	st.local.u32 	[%rd3+24], %rd194;
	and.b32  	%r89, %r261, 31;
	and.b32  	%r262, %r261, 224;
	add.s32 	%r263, %r262, -128;
	shr.u32 	%r264, %r263, 5;
	mul.wide.u32 	%rd153, %r264, 4;
	sub.s64 	%rd62, %rd3, %rd153;
	ld.local.u32 	%r326, [%rd62+24];
	ld.local.u32 	%r327, [%rd62+20];
	setp.eq.s32 	%p61, %r89, 0;
	@%p61 bra 	$L__BB0_56;
	shf.l.wrap.b32 	%r326, %r327, %r326, %r89;
	ld.local.u32 	%r265, [%rd62+16];
	shf.l.wrap.b32 	%r327, %r265, %r327, %r89;
$L__BB0_56:
	shr.u32 	%r266, %r326, 30;
	shf.l.wrap.b32 	%r267, %r327, %r326, 2;
	shl.b32 	%r268, %r327, 2;
	shr.u32 	%r269, %r267, 31;
	add.s32 	%r270, %r269, %r266;
	neg.s32 	%r271, %r270;
	setp.lt.s32 	%p62, %r85, 0;
	selp.b32 	%r328, %r271, %r270, %p62;
	xor.b32  	%r272, %r267, %r85;
	shr.s32 	%r273, %r267, 31;
	xor.b32  	%r274, %r273, %r267;
	xor.b32  	%r275, %r273, %r268;
	cvt.u64.u32 	%rd154, %r274;
	shl.b64 	%rd155, %rd154, 32;
	cvt.u64.u32 	%rd156, %r275;
	or.b64  	%rd157, %rd155, %rd156;
	cvt.rn.f64.s64 	%fd13, %rd157;
	mul.f64 	%fd14, %fd13, 0d3BF921FB54442D19;
	cvt.rn.f32.f64 	%f169, %fd14;
	neg.f32 	%f170, %f169;
	setp.lt.s32 	%p63, %r272, 0;
	selp.f32 	%f220, %f170, %f169, %p63;
$L__BB0_57:
	setp.ltu.f32 	%p64, %f5, 0f47CE4780;
	add.s32 	%r277, %r328, 1;
	mul.rn.f32 	%f172, %f220, %f220;
	and.b32  	%r278, %r328, 1;
	setp.eq.b32 	%p65, %r278, 1;
	selp.f32 	%f173, %f220, 0f3F800000, %p65;
	fma.rn.f32 	%f174, %f172, %f173, 0f00000000;
	fma.rn.f32 	%f175, %f172, 0f37CBAC00, 0fBAB607ED;
	selp.f32 	%f176, 0fB94D4153, %f175, %p65;
	selp.f32 	%f177, 0f3C0885E4, 0f3D2AAABB, %p65;
	fma.rn.f32 	%f178, %f176, %f172, %f177;
	selp.f32 	%f179, 0fBE2AAAA8, 0fBEFFFFFF, %p65;
	fma.rn.f32 	%f180, %f178, %f172, %f179;
	fma.rn.f32 	%f181, %f180, %f174, %f173;
	and.b32  	%r279, %r277, 2;
	setp.eq.s32 	%p66, %r279, 0;
	mov.f32 	%f182, 0f00000000;
	sub.f32 	%f183, %f182, %f181;
	selp.f32 	%f184, %f181, %f183, %p66;
	ld.global.f32 	%f185, [%rd38];
	mul.f32 	%f37, %f185, %f184;
	@%p64 bra 	$L__BB0_65;
	setp.neu.f32 	%p67, %f5, 0f7F800000;
	@%p67 bra 	$L__BB0_60;
	mov.f32 	%f188, 0f00000000;
	mul.rn.f32 	%f221, %f41, %f188;
	mov.b32 	%r332, 0;
	bra.uni 	$L__BB0_65;
$L__BB0_60:
	mov.b32 	%r98, %f41;
	shl.b32 	%r281, %r98, 8;
	or.b32  	%r99, %r281, -2147483648;
	mov.b64 	%rd197, 0;
	mov.b32 	%r329, 0;
	mov.u64 	%rd195, __cudart_i2opi_f;
	mov.u64 	%rd196, %rd3;
$L__BB0_61:
	.pragma "nounroll";
	ld.global.nc.u32 	%r282, [%rd195];
	mad.wide.u32 	%rd160, %r282, %r99, %rd197;
	shr.u64 	%rd197, %rd160, 32;
	st.local.u32 	[%rd196], %rd160;
	add.s32 	%r329, %r329, 1;
	add.s64 	%rd196, %rd196, 4;
	add.s64 	%rd195, %rd195, 4;
	setp.ne.s32 	%p68, %r329, 6;
	@%p68 bra 	$L__BB0_61;
	shr.u32 	%r283, %r98, 23;
	st.local.u32 	[%rd3+24], %rd197;
	and.b32  	%r102, %r283, 31;
	and.b32  	%r284, %r283, 224;
	add.s32 	%r285, %r284, -128;
	shr.u32 	%r286, %r285, 5;
	mul.wide.u32 	%rd161, %r286, 4;
	sub.s64 	%rd69, %rd3, %rd161;
	ld.local.u32 	%r330, [%rd69+24];
	ld.local.u32 	%r331, [%rd69+20];
	setp.eq.s32 	%p69, %r102, 0;
	@%p69 bra 	$L__BB0_64;
	shf.l.wrap.b32 	%r330, %r331, %r330, %r102;
	ld.local.u32 	%r287, [%rd69+16];
	shf.l.wrap.b32 	%r331, %r287, %r331, %r102;
$L__BB0_64:
	shr.u32 	%r288, %r330, 30;
	shf.l.wrap.b32 	%r289, %r331, %r330, 2;
	shl.b32 	%r290, %r331, 2;
	shr.u32 	%r291, %r289, 31;
	add.s32 	%r292, %r291, %r288;
	neg.s32 	%r293, %r292;
	setp.lt.s32 	%p70, %r98, 0;
	selp.b32 	%r332, %r293, %r292, %p70;
	xor.b32  	%r294, %r289, %r98;
	shr.s32 	%r295, %r289, 31;
	xor.b32  	%r296, %r295, %r289;
	xor.b32  	%r297, %r295, %r290;
	cvt.u64.u32 	%rd162, %r296;
	shl.b64 	%rd163, %rd162, 32;
	cvt.u64.u32 	%rd164, %r297;
	or.b64  	%rd165, %rd163, %rd164;
	cvt.rn.f64.s64 	%fd15, %rd165;
	mul.f64 	%fd16, %fd15, 0d3BF921FB54442D19;
	cvt.rn.f32.f64 	%f186, %fd16;
	neg.f32 	%f187, %f186;
	setp.lt.s32 	%p71, %r294, 0;
	selp.f32 	%f221, %f187, %f186, %p71;
$L__BB0_65:
	mul.rn.f32 	%f189, %f221, %f221;
	and.b32  	%r299, %r332, 1;
	setp.eq.b32 	%p72, %r299, 1;
	selp.f32 	%f190, 0f3F800000, %f221, %p72;
	fma.rn.f32 	%f191, %f189, %f190, 0f00000000;
	fma.rn.f32 	%f192, %f189, 0f37CBAC00, 0fBAB607ED;
	selp.f32 	%f193, %f192, 0fB94D4153, %p72;
	selp.f32 	%f194, 0f3D2AAABB, 0f3C0885E4, %p72;
	fma.rn.f32 	%f195, %f193, %f189, %f194;
	selp.f32 	%f196, 0fBEFFFFFF, 0fBE2AAAA8, %p72;
	fma.rn.f32 	%f197, %f195, %f189, %f196;
	fma.rn.f32 	%f198, %f197, %f191, %f190;
	and.b32  	%r300, %r332, 2;
	setp.eq.s32 	%p73, %r300, 0;
	mov.f32 	%f199, 0f00000000;
	sub.f32 	%f200, %f199, %f198;
	selp.f32 	%f201, %f198, %f200, %p73;
	ld.global.f32 	%f202, [%rd30];
	fma.rn.f32 	%f203, %f202, %f201, %f37;
	sub.f32 	%f204, %f203, %f22;
	fma.rn.f32 	%f205, %f33, %f204, %f32;
	ld.global.f32 	%f206, [%rd39];
	mul.wide.s32 	%rd166, %r58, 4;
	add.s64 	%rd167, %rd1, %rd166;
	ld.global.f32 	%f207, [%rd167];
	sub.f32 	%f208, %f207, %f22;
	fma.rn.f32 	%f209, %f206, %f208, %f205;
	ld.global.f32 	%f210, [%rd40];
	add.s64 	%rd169, %rd1, %rd129;
	ld.global.f32 	%f211, [%rd169+-4];
	sub.f32 	%f212, %f211, %f22;
	fma.rn.f32 	%f213, %f210, %f212, %f209;
	cvta.to.global.u64 	%rd170, %rd71;
	mul.wide.s32 	%rd171, %r3, 4;
	add.s64 	%rd172, %rd170, %rd171;
	st.global.f32 	[%rd172], %f213;
$L__BB0_66:
	ret;

}


// ===== COMPILED SASS (sm_100) =====

	.target	sm_100

	.elftype	@"ET_EXEC"


//--------------------- .note.nv.tkinfo           --------------------------
	.section	.note.nv.tkinfo,"",@"SHT_NOTE"
	.sectionflags	@"SHF_NOTE_NV_TKINFO"
	.tkinfo
        /*0018*/ 	.word	0x00000002
        /*0030*/ 	.string	""
        /*0030*/ 	.string	"ptxas"
        /*0030*/ 	.string	"Cuda compilation tools, release 13.0, V13.0.88"
        /*0030*/ 	.string	"Build cuda_13.0.r13.0/compiler.36424714_0"
        /*0030*/ 	.string	"-arch sm_100 -m 64 "



//--------------------- .note.nv.cuinfo           --------------------------
	.section	.note.nv.cuinfo,"",@"SHT_NOTE"
	.sectionflags	@"SHF_NOTE_NV_CUINFO"
        /*0018*/ 	.short	0x0002
        /*001a*/ 	.short	0x0064
        /*001c*/ 	.short	0x0082
	.zero		2


//--------------------- .nv.info                  --------------------------
	.section	.nv.info,"",@"SHT_CUDA_INFO"
	.align	4


	//----- nvinfo : EIATTR_REGCOUNT
	.align		4
        /*0000*/ 	.byte	0x04, 0x2f
        /*0002*/ 	.short	(.L_2 - .L_1)
	.align		4
.L_1:
        /*0004*/ 	.word	index@(_Z10ftcsKernelPfS_S_S_S_S_S_S_S_fi)
        /*0008*/ 	.word	0x00000028


	//----- nvinfo : EIATTR_FRAME_SIZE
	.align		4
.L_2:
        /*000c*/ 	.byte	0x04, 0x11
        /*000e*/ 	.short	(.L_4 - .L_3)
	.align		4
.L_3:
        /*0010*/ 	.word	index@(_Z10ftcsKernelPfS_S_S_S_S_S_S_S_fi)
        /*0014*/ 	.word	0x00000000


	//----- nvinfo : EIATTR_MIN_STACK_SIZE
	.align		4
.L_4:
        /*0018*/ 	.byte	0x04, 0x12
        /*001a*/ 	.short	(.L_6 - .L_5)
	.align		4
.L_5:
        /*001c*/ 	.word	index@(_Z10ftcsKernelPfS_S_S_S_S_S_S_S_fi)
        /*0020*/ 	.word	0x00000000
.L_6:


//--------------------- .nv.compat                --------------------------
	.section	.nv.compat,"",@"SHT_CUDA_COMPAT_INFO"
	.align	4
        /*0000*/ 	.byte	0x02, 0x09, 0x00, 0x00, 0x02, 0x02, 0x01, 0x00, 0x02, 0x05, 0x05, 0x00, 0x03, 0x07, 0x01, 0x01
        /*0010*/ 	.byte	0x02, 0x03, 0x00, 0x00, 0x02, 0x06, 0x01, 0x00, 0x04, 0x0b, 0x08, 0x00, 0x01, 0x00, 0x00, 0x00
        /*0020*/ 	.byte	0x00, 0x00, 0x00, 0x00


//--------------------- .nv.info._Z10ftcsKernelPfS_S_S_S_S_S_S_S_fi --------------------------
	.section	.nv.info._Z10ftcsKernelPfS_S_S_S_S_S_S_S_fi,"",@"SHT_CUDA_INFO"
	.sectionflags	@""
	.align	4


	//----- nvinfo : EIATTR_CUDA_API_VERSION
	.align		4
        /*0000*/ 	.byte	0x04, 0x37
        /*0002*/ 	.short	(.L_8 - .L_7)
.L_7:
        /*0004*/ 	.word	0x00000082


	//----- nvinfo : EIATTR_KPARAM_INFO
	.align		4
.L_8:
        /*0008*/ 	.byte	0x04, 0x17
        /*000a*/ 	.short	(.L_10 - .L_9)
.L_9:
        /*000c*/ 	.word	0x00000000
        /*0010*/ 	.short	0x000a
        /*0012*/ 	.short	0x004c
        /*0014*/ 	.byte	0x00, 0xf0, 0x11, 0x00


	//----- nvinfo : EIATTR_KPARAM_INFO
	.align		4
.L_10:
        /*0018*/ 	.byte	0x04, 0x17
        /*001a*/ 	.short	(.L_12 - .L_11)
.L_11:
        /*001c*/ 	.word	0x00000000
        /*0020*/ 	.short	0x0009
        /*0022*/ 	.short	0x0048
        /*0024*/ 	.byte	0x00, 0xf0, 0x11, 0x00


	//----- nvinfo : EIATTR_KPARAM_INFO
	.align		4
.L_12:
        /*0028*/ 	.byte	0x04, 0x17
        /*002a*/ 	.short	(.L_14 - .L_13)
.L_13:
        /*002c*/ 	.word	0x00000000
        /*0030*/ 	.short	0x0008
        /*0032*/ 	.short	0x0040
        /*0034*/ 	.byte	0x00, 0xf5, 0x21, 0x00


	//----- nvinfo : EIATTR_KPARAM_INFO
	.align		4
.L_14:
        /*0038*/ 	.byte	0x04, 0x17
        /*003a*/ 	.short	(.L_16 - .L_15)
.L_15:
        /*003c*/ 	.word	0x00000000
        /*0040*/ 	.short	0x0007
        /*0042*/ 	.short	0x0038
        /*0044*/ 	.byte	0x00, 0xf5, 0x21, 0x00


	//----- nvinfo : EIATTR_KPARAM_INFO
	.align		4
.L_16:
        /*0048*/ 	.byte	0x04, 0x17
        /*004a*/ 	.short	(.L_18 - .L_17)
.L_17:
        /*004c*/ 	.word	0x00000000
        /*0050*/ 	.short	0x0006
        /*0052*/ 	.short	0x0030
        /*0054*/ 	.byte	0x00, 0xf5, 0x21, 0x00


	//----- nvinfo : EIATTR_KPARAM_INFO
	.align		4
.L_18:
        /*0058*/ 	.byte	0x04, 0x17
        /*005a*/ 	.short	(.L_20 - .L_19)
.L_19:
        /*005c*/ 	.word	0x00000000
        /*0060*/ 	.short	0x0005
        /*0062*/ 	.short	0x0028
        /*0064*/ 	.byte	0x00, 0xf5, 0x21, 0x00


	//----- nvinfo : EIATTR_KPARAM_INFO
	.align		4
.L_20:
        /*0068*/ 	.byte	0x04, 0x17
        /*006a*/ 	.short	(.L_22 - .L_21)
.L_21:
        /*006c*/ 	.word	0x00000000
        /*0070*/ 	.short	0x0004
        /*0072*/ 	.short	0x0020
        /*0074*/ 	.byte	0x00, 0xf5, 0x21, 0x00


	//----- nvinfo : EIATTR_KPARAM_INFO
	.align		4
.L_22:
        /*0078*/ 	.byte	0x04, 0x17
        /*007a*/ 	.short	(.L_24 - .L_23)
.L_23:
        /*007c*/ 	.word	0x00000000
        /*0080*/ 	.short	0x0003
        /*0082*/ 	.short	0x0018
        /*0084*/ 	.byte	0x00, 0xf5, 0x21, 0x00


	//----- nvinfo : EIATTR_KPARAM_INFO
	.align		4
.L_24:
        /*0088*/ 	.byte	0x04, 0x17
        /*008a*/ 	.short	(.L_26 - .L_25)
.L_25:
        /*008c*/ 	.word	0x00000000
        /*0090*/ 	.short	0x0002
        /*0092*/ 	.short	0x0010
        /*0094*/ 	.byte	0x00, 0xf5, 0x21, 0x00


	//----- nvinfo : EIATTR_KPARAM_INFO
	.align		4
.L_26:
        /*0098*/ 	.byte	0x04, 0x17
        /*009a*/ 	.short	(.L_28 - .L_27)
.L_27:
        /*009c*/ 	.word	0x00000000
        /*00a0*/ 	.short	0x0001
        /*00a2*/ 	.short	0x0008
        /*00a4*/ 	.byte	0x00, 0xf5, 0x21, 0x00


	//----- nvinfo : EIATTR_KPARAM_INFO
	.align		4
.L_28:
        /*00a8*/ 	.byte	0x04, 0x17
        /*00aa*/ 	.short	(.L_30 - .L_29)
.L_29:
        /*00ac*/ 	.word	0x00000000
        /*00b0*/ 	.short	0x0000
        /*00b2*/ 	.short	0x0000
        /*00b4*/ 	.byte	0x00, 0xf5, 0x21, 0x00


	//----- nvinfo : EIATTR_SPARSE_MMA_MASK
	.align		4
.L_30:
        /*00b8*/ 	.byte	0x03, 0x50
        /*00ba*/ 	.short	0x0000


	//----- nvinfo : EIATTR_MAXREG_COUNT
	.align		4
        /*00bc*/ 	.byte	0x03, 0x1b
        /*00be*/ 	.short	0x00ff


	//----- nvinfo : EIATTR_MERCURY_ISA_VERSION
	.align		4
        /*00c0*/ 	.byte	0x03, 0x5f
        /*00c2*/ 	.short	0x0101


	//----- nvinfo : EIATTR_VRC_CTA_INIT_COUNT
	.align		4
        /*00c4*/ 	.byte	0x02, 0x4a
	.zero		1
	.zero		1


	//----- nvinfo : EIATTR_EXIT_INSTR_OFFSETS
	.align		4
        /*00c8*/ 	.byte	0x04, 0x1c
        /*00ca*/ 	.short	(.L_32 - .L_31)


	//   ....[0]....
.L_31:
        /*00cc*/ 	.word	0x00000120


	//   ....[1]....
        /*00d0*/ 	.word	0x000048e0


	//----- nvinfo : EIATTR_CBANK_PARAM_SIZE
	.align		4
.L_32:
        /*00d4*/ 	.byte	0x03, 0x19
        /*00d6*/ 	.short	0x0050


	//----- nvinfo : EIATTR_PARAM_CBANK
	.align		4
        /*00d8*/ 	.byte	0x04, 0x0a
        /*00da*/ 	.short	(.L_34 - .L_33)
	.align		4
.L_33:
        /*00dc*/ 	.word	index@(.nv.constant0._Z10ftcsKernelPfS_S_S_S_S_S_S_S_fi)
        /*00e0*/ 	.short	0x0380
        /*00e2*/ 	.short	0x0050


	//----- nvinfo : EIATTR_SW_WAR
	.align		4
.L_34:
        /*00e4*/ 	.byte	0x04, 0x36
        /*00e6*/ 	.short	(.L_36 - .L_35)
.L_35:
        /*00e8*/ 	.word	0x00000008
.L_36:


//--------------------- .nv.callgraph             --------------------------
	.section	.nv.callgraph,"",@"SHT_CUDA_CALLGRAPH"
	.align	4
	.sectionentsize	8
	.align		4
        /*0000*/ 	.word	0x00000000
	.align		4
        /*0004*/ 	.word	0xffffffff
	.align		4
        /*0008*/ 	.word	0x00000000
	.align		4
        /*000c*/ 	.word	0xfffffffe
	.align		4
        /*0010*/ 	.word	0x00000000
	.align		4
        /*0014*/ 	.word	0xfffffffd
	.align		4
        /*0018*/ 	.word	0x00000000
	.align		4
        /*001c*/ 	.word	0xfffffffc


//--------------------- .nv.constant4             --------------------------
	.section	.nv.constant4,"a",@progbits
	.align	8
	.align		8
.nv.constant4:
        /*0000*/ 	.dword	__cudart_i2opi_f


//--------------------- .text._Z10ftcsKernelPfS_S_S_S_S_S_S_S_fi --------------------------
	.section	.text._Z10ftcsKernelPfS_S_S_S_S_S_S_S_fi,"ax",@progbits
	.align	128
        .global         _Z10ftcsKernelPfS_S_S_S_S_S_S_S_fi
        .type           _Z10ftcsKernelPfS_S_S_S_S_S_S_S_fi,@function
        .size           _Z10ftcsKernelPfS_S_S_S_S_S_S_S_fi,(.L_x_25 - _Z10ftcsKernelPfS_S_S_S_S_S_S_S_fi)
        .other          _Z10ftcsKernelPfS_S_S_S_S_S_S_S_fi,@"STO_CUDA_ENTRY STV_DEFAULT"
_Z10ftcsKernelPfS_S_S_S_S_S_S_S_fi:
.text._Z10ftcsKernelPfS_S_S_S_S_S_S_S_fi:
[----:B------:R-:W-:Y:S01]  /*0000*/  LDC R1, c[0x0][0x37c] ;  /* 0x0000df00ff017b82 */ /* 0x000fe20000000800 */
[----:B------:R-:W0:Y:S01]  /*0010*/  S2R R2, SR_TID.X ;  /* 0x0000000000027919 */ /* 0x000e220000002100 */
[----:B------:R-:W0:Y:S06]  /*0020*/  LDCU UR4, c[0x0][0x360] ;  /* 0x00006c00ff0477ac */ /* 0x000e2c0008000800 */
[----:B------:R-:W1:Y:S01]  /*0030*/  S2UR UR8, SR_CTAID.Y ;  /* 0x00000000000879c3 */ /* 0x000e620000002600 */
[----:B------:R-:W0:Y:S01]  /*0040*/  S2R R3, SR_CTAID.X ;  /* 0x0000000000037919 */ /* 0x000e220000002500 */
[----:B------:R-:W2:Y:S01]  /*0050*/  LDCU UR5, c[0x0][0x374] ;  /* 0x00006e80ff0577ac */ /* 0x000ea20008000800 */
[----:B------:R-:W3:Y:S01]  /*0060*/  LDCU UR20, c[0x0][0x3cc] ;  /* 0x00007980ff1477ac */ /* 0x000ee20008000800 */
[----:B--2---:R-:W-:-:S02]  /*0070*/  UIADD3 UR6, UPT, UPT, UR5, -0x1, URZ ;  /* 0xffffffff05067890 */ /* 0x004fc4000fffe0ff */
[----:B-1----:R-:W-:Y:S02]  /*0080*/  UISETP.NE.AND UP0, UPT, UR8, URZ, UPT ;  /* 0x000000ff0800728c */ /* 0x002fe4000bf05270 */
[----:B------:R-:W-:Y:S02]  /*0090*/  UISETP.NE.AND UP1, UPT, UR8, UR6, UPT ;  /* 0x000000060800728c */ /* 0x000fe4000bf25270 */
[----:B------:R-:W-:Y:S01]  /*00a0*/  IMAD.U32 R0, RZ, RZ, UR6 ;  /* 0x00000006ff007e24 */ /* 0x000fe2000f8e00ff */
[----:B------:R-:W-:Y:S01]  /*00b0*/  USEL UR5, UR5, UR8, !UP0 ;  /* 0x0000000805057287 */ /* 0x000fe2000c000000 */
[----:B0-----:R-:W-:Y:S01]  /*00c0*/  IMAD R2, R3, UR4, R2 ;  /* 0x0000000403027c24 */ /* 0x001fe2000f8e0202 */
[----:B------:R-:W-:-:S04]  /*00d0*/  UIADD3 UR4, UPT, UPT, UR8, 0x1, URZ ;  /* 0x0000000108047890 */ /* 0x000fc8000fffe0ff */
[----:B---3--:R-:W-:Y:S01]  /*00e0*/  ISETP.GE.AND P0, PT, R2, UR20, PT ;  /* 0x0000001402007c0c */ /* 0x008fe2000bf06270 */
[----:B------:R-:W-:-:S03]  /*00f0*/  USEL UR10, UR4, URZ, UP1 ;  /* 0x000000ff040a7287 */ /* 0x000fc60008800000 */
[----:B------:R-:W-:-:S04]  /*0100*/  ISETP.LT.OR P0, PT, R2, RZ, P0 ;  /* 0x000000ff0200720c */ /* 0x000fc80000701670 */
[----:B------:R-:W-:-:S13]  /*0110*/  ISETP.LT.U32.OR P0, PT, R0, UR8, P0 ;  /* 0x0000000800007c0c */ /* 0x000fda0008701470 */
[----:B------:R-:W-:Y:S05]  /*0120*/  @P0 EXIT ;  /* 0x000000000000094d */ /* 0x000fea0003800000 */
[----:B------:R-:W0:Y:S01]  /*0130*/  LDC.64 R28, c[0x0][0x390] ;  /* 0x0000e400ff1c7b82 */ /* 0x000e220000000a00 */
[----:B------:R-:W1:Y:S01]  /*0140*/  LDCU.64 UR12, c[0x0][0x358] ;  /* 0x00006b00ff0c77ac */ /* 0x000e620008000a00 */
[----:B------:R-:W-:Y:S01]  /*0150*/  UIMAD UR8, UR8, UR20, URZ ;  /* 0x00000014080872a4 */ /* 0x000fe2000f8e02ff */
[----:B------:R-:W2:Y:S05]  /*0160*/  LDCU UR14, c[0x0][0x3c8] ;  /* 0x00007900ff0e77ac */ /* 0x000eaa0008000800 */
[----:B------:R-:W3:Y:S01]  /*0170*/  LDC.64 R8, c[0x0][0x3c0] ;  /* 0x0000f000ff087b82 */ /* 0x000ee20000000a00 */
[----:B------:R-:W-:-:S07]  /*0180*/  VIADD R33, R2, UR8 ;  /* 0x0000000802217c36 */ /* 0x000fce0008000000 */
[----:B------:R-:W4:Y:S01]  /*0190*/  LDC.64 R10, c[0x0][0x3a0] ;  /* 0x0000e800ff0a7b82 */ /* 0x000f220000000a00 */
[----:B0-----:R-:W-:-:S06]  /*01a0*/  IMAD.WIDE R6, R33, 0x4, R28 ;  /* 0x0000000421067825 */ /* 0x001fcc00078e021c */
[----:B-1----:R0:W2:Y:S01]  /*01b0*/  LDG.E R7, desc[UR12][R6.64] ;  /* 0x0000000c06077981 */ /* 0x0020a2000c1e1900 */
[----:B---3--:R-:W-:-:S05]  /*01c0*/  IMAD.WIDE R8, R33, 0x4, R8 ;  /* 0x0000000421087825 */ /* 0x008fca00078e0208 */
[----:B------:R-:W3:Y:S01]  /*01d0*/  LDG.E R4, desc[UR12][R8.64] ;  /* 0x0000000c08047981 */ /* 0x000ee2000c1e1900 */
[----:B----4-:R-:W-:-:S05]  /*01e0*/  IMAD.WIDE R10, R33, 0x4, R10 ;  /* 0x00000004210a7825 */ /* 0x010fca00078e020a */
[----:B------:R1:W5:Y:S01]  /*01f0*/  LDG.E R5, desc[UR12][R10.64] ;  /* 0x0000000c0a057981 */ /* 0x000362000c1e1900 */
[----:B--2---:R-:W-:-:S04]  /*0200*/  IMAD.U32 R0, RZ, RZ, UR14 ;  /* 0x0000000eff007e24 */ /* 0x004fc8000f8e00ff */
[----:B------:R-:W-:-:S06]  /*0210*/  FMUL R0, R0, 0.63661974668502807617 ;  /* 0x3f22f98300007820 */ /* 0x000fcc0000400000 */
[----:B------:R-:W2:Y:S01]  /*0220*/  F2I.NTZ R0, R0 ;  /* 0x0000000000007305 */ /* 0x000ea20000203100 */
[----:B------:R-:W-:Y:S01]  /*0230*/  IMAD.MOV.U32 R12, RZ, RZ, 0x3fc90fda ;  /* 0x3fc90fdaff0c7424 */ /* 0x000fe200078e00ff */
[----:B--2---:R-:W-:-:S13]  /*0240*/  R2UR UR4, R0 ;  /* 0x00000000000472ca */ /* 0x004fda00000e0000 */
[----:B------:R-:W-:-:S05]  /*0250*/  I2FP.F32.S32 R3, UR4 ;  /* 0x0000000400037c45 */ /* 0x000fca0008201400 */
[----:B0-----:R-:W-:-:S04]  /*0260*/  FFMA R6, R3, -R12, UR14 ;  /* 0x0000000e03067e23 */ /* 0x001fc8000800080c */
[----:B------:R-:W-:-:S04]  /*0270*/  FFMA R6, R3, -7.5497894158615963534e-08, R6 ;  /* 0xb3a2216803067823 */ /* 0x000fc80000000006 */
[----:B------:R-:W-:Y:S01]  /*0280*/  FFMA R6, R3, -5.3903029534742383927e-15, R6 ;  /* 0xa7c234c503067823 */ /* 0x000fe20000000006 */
[----:B------:R-:W-:-:S05]  /*0290*/  IMAD.U32 R3, RZ, RZ, UR14 ;  /* 0x0000000eff037e24 */ /* 0x000fca000f8e00ff */
[----:B------:R-:W-:Y:S02]  /*02a0*/  FSETP.GE.AND P0, PT, |R3|, 105615, PT ;  /* 0x47ce47800300780b */ /* 0x000fe40003f06200 */
[----:B------:R-:W-:Y:S01]  /*02b0*/  R2UR UR7, R6 ;  /* 0x00000000060772ca */ /* 0x000fe200000e0000 */
[----:B------:R-:W-:Y:S01]  /*02c0*/  IMAD.U32 R0, RZ, RZ, UR4 ;  /* 0x00000004ff007e24 */ /* 0x000fe2000f8e00ff */
[----:B------:R-:W-:-:S09]  /*02d0*/  UIADD3 UR9, UPT, UPT, UR5, -0x1, URZ ;  /* 0xffffffff05097890 */ /* 0x000fd2000fffe0ff */
[----:B------:R-:W-:Y:S02]  /*02e0*/  VOTEU.ANY UP0, P0 ;  /* 0x0000000000ff7886 */ /* 0x000fe40000000100 */
[----:B------:R-:W-:Y:S02]  /*02f0*/  IMAD.U32 R6, RZ, RZ, UR7 ;  /* 0x00000007ff067e24 */ /* 0x000fe4000f8e00ff */
[----:B---3--:R-:W-:Y:S01]  /*0300*/  FMUL R4, R7, R4 ;  /* 0x0000000407047220 */ /* 0x008fe20000400000 */
[----:B-1----:R-:W-:Y:S06]  /*0310*/  BRA.U !UP0, `(.L_x_0) ;  /* 0x0000000508ac7547 */ /* 0x002fec000b800000 */
[----:B------:R-:W-:-:S05]  /*0320*/  IMAD.U32 R0, RZ, RZ, UR14 ;  /* 0x0000000eff007e24 */ /* 0x000fca000f8e00ff */
[----:B------:R-:W-:-:S13]  /*0330*/  FSETP.NEU.AND P0, PT, |R0|, +INF , PT ;  /* 0x7f8000000000780b */ /* 0x000fda0003f0d200 */
[----:B------:R-:W-:Y:S01]  /*0340*/  @!P0 FMUL R6, RZ, UR14 ;  /* 0x0000000eff068c20 */ /* 0x000fe20008400000 */
[----:B------:R-:W-:Y:S01]  /*0350*/  @!P0 IMAD.MOV.U32 R0, RZ, RZ, RZ ;  /* 0x000000ffff008224 */ /* 0x000fe200078e00ff */
[----:B------:R-:W-:Y:S06]  /*0360*/  @!P0 BRA `(.L_x_0) ;  /* 0x0000000400988947 */ /* 0x000fec0003800000 */
[----:B------:R-:W-:Y:S01]  /*0370*/  USHF.L.U32 UR5, UR14, 0x8, URZ ;  /* 0x000000080e057899 */ /* 0x000fe200080006ff */
[----:B------:R-:W-:Y:S02]  /*0380*/  HFMA2 R17, -RZ, RZ, 0, 0 ;  /* 0x00000000ff117431 */ /* 0x000fe400000001ff */
[----:B------:R-:W-:Y:S01]  /*0390*/  IMAD.MOV.U32 R3, RZ, RZ, RZ ;  /* 0x000000ffff037224 */ /* 0x000fe200078e00ff */
[----:B------:R-:W0:Y:S01]  /*03a0*/  LDCU.64 UR22, c[0x4][URZ] ;  /* 0x01000000ff1677ac */ /* 0x000e220008000a00 */
[----:B------:R-:W-:Y:S01]  /*03b0*/  IMAD.MOV.U32 R6, RZ, RZ, RZ ;  /* 0x000000ffff067224 */ /* 0x000fe200078e00ff */
[----:B------:R-:W-:-:S03]  /*03c0*/  ULOP3.LUT UR11, UR5, 0x80000000, URZ, 0xfc, !UPT ;  /* 0x80000000050b7892 */ /* 0x000fc6000f8efcff */
[----:B------:R-:W-:-:S09]  /*03d0*/  UMOV UR5, URZ ;  /* 0x000000ff00057c82 */ /* 0x000fd20008000000 */
.L_x_1:
[----:B0-----:R-:W-:Y:S02]  /*03e0*/  IMAD.U32 R14, RZ, RZ, UR22 ;  /* 0x00000016ff0e7e24 */ /* 0x001fe4000f8e00ff */
[----:B------:R-:W-:-:S05]  /*03f0*/  IMAD.U32 R15, RZ, RZ, UR23 ;  /* 0x00000017ff0f7e24 */ /* 0x000fca000f8e00ff */
[----:B------:R-:W2:Y:S01]  /*0400*/  LDG.E.CONSTANT R12, desc[UR12][R14.64] ;  /* 0x0000000c0e0c7981 */ /* 0x000ea2000c1e9900 */
[C---:B------:R-:W-:Y:S01]  /*0410*/  ISETP.EQ.AND P0, PT, R6.reuse, RZ, PT ;  /* 0x000000ff0600720c */ /* 0x040fe20003f02270 */
[----:B------:R-:W-:Y:S01]  /*0420*/  UIADD3 UR22, UP1, UPT, UR22, 0x4, URZ ;  /* 0x0000000416167890 */ /* 0x000fe2000ff3e0ff */
[C---:B------:R-:W-:Y:S01]  /*0430*/  ISETP.EQ.AND P1, PT, R6.reuse, 0x4, PT ;  /* 0x000000040600780c */ /* 0x040fe20003f22270 */
[----:B------:R-:W-:Y:S01]  /*0440*/  UIADD3 UR5, UPT, UPT, UR5, 0x1, URZ ;  /* 0x0000000105057890 */ /* 0x000fe2000fffe0ff */
[C---:B------:R-:W-:Y:S01]  /*0450*/  ISETP.EQ.AND P2, PT, R6.reuse, 0x8, PT ;  /* 0x000000080600780c */ /* 0x040fe20003f42270 */
[----:B------:R-:W-:Y:S01]  /*0460*/  UIADD3.X UR23, UPT, UPT, URZ, UR23, URZ, UP1, !UPT ;  /* 0x00000017ff177290 */ /* 0x000fe20008ffe4ff */
[C---:B------:R-:W-:Y:S01]  /*0470*/  ISETP.EQ.AND P3, PT, R6.reuse, 0xc, PT ;  /* 0x0000000c0600780c */ /* 0x040fe20003f62270 */
[----:B------:R-:W-:Y:S01]  /*0480*/  UISETP.NE.AND UP1, UPT, UR5, 0x6, UPT ;  /* 0x000000060500788c */ /* 0x000fe2000bf25270 */
[C---:B------:R-:W-:Y:S02]  /*0490*/  ISETP.EQ.AND P4, PT, R6.reuse, 0x10, PT ;  /* 0x000000100600780c */ /* 0x040fe40003f82270 */
[C---:B------:R-:W-:Y:S01]  /*04a0*/  ISETP.EQ.AND P5, PT, R6.reuse, 0x14, PT ;  /* 0x000000140600780c */ /* 0x040fe20003fa2270 */
[----:B------:R-:W-:-:S02]  /*04b0*/  VIADD R6, R6, 0x4 ;  /* 0x0000000406067836 */ /* 0x000fc40000000000 */
[----:B--2---:R-:W-:-:S03]  /*04c0*/  IMAD.WIDE.U32 R12, R12, UR11, RZ ;  /* 0x0000000b0c0c7c25 */ /* 0x004fc6000f8e00ff */
[----:B------:R-:W-:-:S04]  /*04d0*/  IADD3 R0, P6, PT, R12, R17, RZ ;  /* 0x000000110c007210 */ /* 0x000fc80007fde0ff */
[C---:B------:R-:W-:Y:S01]  /*04e0*/  R2UR UR21, R0.reuse ;  /* 0x00000000001572ca */ /* 0x040fe200000e0000 */
[----:B------:R-:W-:Y:S01]  /*04f0*/  IMAD.X R17, R13, 0x1, R3, P6 ;  /* 0x000000010d117824 */ /* 0x000fe200030e0603 */
[C---:B------:R-:W-:Y:S02]  /*0500*/  R2UR UR24, R0.reuse ;  /* 0x00000000001872ca */ /* 0x040fe400000e0000 */
[C---:B------:R-:W-:Y:S02]  /*0510*/  R2UR UR25, R0.reuse ;  /* 0x00000000001972ca */ /* 0x040fe400000e0000 */
[C---:B------:R-:W-:Y:S02]  /*0520*/  R2UR UR26, R0.reuse ;  /* 0x00000000001a72ca */ /* 0x040fe400000e0000 */
[C---:B------:R-:W-:Y:S02]  /*0530*/  R2UR UR27, R0.reuse ;  /* 0x00000000001b72ca */ /* 0x040fe400000e0000 */
[----:B------:R-:W-:-:S03]  /*0540*/  R2UR UR28, R0 ;  /* 0x00000000001c72ca */ /* 0x000fc600000e0000 */
[----:B------:R-:W-:Y:S02]  /*0550*/  @P0 IMAD.U32 R0, RZ, RZ, UR21 ;  /* 0x00000015ff000e24 */ /* 0x000fe4000f8e00ff */
[----:B------:R-:W-:-:S03]  /*0560*/  @P1 IMAD.U32 R12, RZ, RZ, UR24 ;  /* 0x00000018ff0c1e24 */ /* 0x000fc6000f8e00ff */
[----:B------:R-:W-:Y:S01]  /*0570*/  @P0 R2UR UR6, R0 ;  /* 0x00000000000602ca */ /* 0x000fe200000e0000 */
[----:B------:R-:W-:Y:S01]  /*0580*/  @P2 IMAD.U32 R0, RZ, RZ, UR25 ;  /* 0x00000019ff002e24 */ /* 0x000fe2000f8e00ff */
[----:B------:R-:W-:Y:S01]  /*0590*/  @P1 R2UR UR19, R12 ;  /* 0x000000000c1312ca */ /* 0x000fe200000e0000 */
[----:B------:R-:W-:Y:S02]  /*05a0*/  @P3 IMAD.U32 R12, RZ, RZ, UR26 ;  /* 0x0000001aff0c3e24 */ /* 0x000fe4000f8e00ff */
[----:B------:R-:W-:Y:S01]  /*05b0*/  @P4 IMAD.U32 R14, RZ, RZ, UR27 ;  /* 0x0000001bff0e4e24 */ /* 0x000fe2000f8e00ff */
[----:B------:R-:W-:Y:S02]  /*05c0*/  @P2 R2UR UR18, R0 ;  /* 0x00000000001222ca */ /* 0x000fe400000e0000 */
[----:B------:R-:W-:Y:S02]  /*05d0*/  @P5 MOV R0, UR28 ;  /* 0x0000001c00005c02 */ /* 0x000fe40008000f00 */
[----:B------:R-:W-:-:S02]  /*05e0*/  @P3 R2UR UR17, R12 ;  /* 0x000000000c1132ca */ /* 0x000fc400000e0000 */
[----:B------:R-:W-:Y:S02]  /*05f0*/  @P4 R2UR UR16, R14 ;  /* 0x000000000e1042ca */ /* 0x000fe400000e0000 */
[----:B------:R-:W-:Y:S01]  /*0600*/  @P5 R2UR UR15, R0 ;  /* 0x00000000000f52ca */ /* 0x000fe200000e0000 */
[----:B------:R-:W-:-:S14]  /*0610*/  BRA.U UP1, `(.L_x_1) ;  /* 0xfffffffd01707547 */ /* 0x000fdc000b83ffff */
[----:B------:R-:W-:-:S04]  /*0620*/  USHF.R.U32.HI UR5, URZ, 0x17, UR14 ;  /* 0x00000017ff057899 */ /* 0x000fc8000801160e */
[----:B------:R-:W-:Y:S02]  /*0630*/  ULOP3.LUT UR11, UR5, 0xe0, URZ, 0xc0, !UPT ;  /* 0x000000e0050b7892 */ /* 0x000fe4000f8ec0ff */
[----:B------:R-:W-:-:S04]  /*0640*/  ULOP3.LUT UP1, URZ, UR5, 0x1f, URZ, 0xc0, !UPT ;  /* 0x0000001f05ff7892 */ /* 0x000fc8000f82c0ff */
[----:B------:R-:W-:-:S04]  /*0650*/  IMAD.U32 R0, RZ, RZ, UR11 ;  /* 0x0000000bff007e24 */ /* 0x000fc8000f8e00ff */
[----:B------:R-:W-:-:S05]  /*0660*/  VIADD R0, R0, 0xffffff80 ;  /* 0xffffff8000007836 */ /* 0x000fca0000000000 */
[----:B------:R-:W-:-:S05]  /*0670*/  SHF.R.U32.HI R0, RZ, 0x5, R0 ;  /* 0x00000005ff007819 */ /* 0x000fca0000011600 */
[----:B------:R-:W-:-:S05]  /*0680*/  IMAD.U32 R12, R0, -0x4, RZ ;  /* 0xfffffffc000c7824 */ /* 0x000fca00078e00ff */
[C---:B------:R-:W-:Y:S02]  /*0690*/  ISETP.EQ.AND P3, PT, R12.reuse, -0x18, PT ;  /* 0xffffffe80c00780c */ /* 0x040fe40003f62270 */
[C---:B------:R-:W-:Y:S02]  /*06a0*/  ISETP.EQ.AND P4, PT, R12.reuse, -0x14, PT ;  /* 0xffffffec0c00780c */ /* 0x040fe40003f82270 */
[C---:B------:R-:W-:Y:S02]  /*06b0*/  ISETP.EQ.AND P2, PT, R12.reuse, -0x10, PT ;  /* 0xfffffff00c00780c */ /* 0x040fe40003f42270 */
[C---:B------:R-:W-:Y:S02]  /*06c0*/  ISETP.EQ.AND P1, PT, R12.reuse, -0xc, PT ;  /* 0xfffffff40c00780c */ /* 0x040fe40003f22270 */
[C---:B------:R-:W-:Y:S02]  /*06d0*/  ISETP.EQ.AND P0, PT, R12.reuse, -0x8, PT ;  /* 0xfffffff80c00780c */ /* 0x040fe40003f02270 */
[----:B------:R-:W-:-:S03]  /*06e0*/  ISETP.EQ.AND P5, PT, R12, 0x4, PT ;  /* 0x000000040c00780c */ /* 0x000fc60003fa2270 */
[----:B------:R-:W-:Y:S01]  /*06f0*/  @P3 IMAD.U32 R0, RZ, RZ, UR6 ;  /* 0x00000006ff003e24 */ /* 0x000fe2000f8e00ff */
[C---:B------:R-:W-:Y:S01]  /*0700*/  ISETP.EQ.AND P3, PT, R12.reuse, -0x4, PT ;  /* 0xfffffffc0c00780c */ /* 0x040fe20003f62270 */
[----:B------:R-:W-:Y:S02]  /*0710*/  @P4 IMAD.U32 R3, RZ, RZ, UR6 ;  /* 0x00000006ff034e24 */ /* 0x000fe4000f8e00ff */
[----:B------:R-:W-:Y:S01]  /*0720*/  @P4 IMAD.U32 R0, RZ, RZ, UR19 ;  /* 0x00000013ff004e24 */ /* 0x000fe2000f8e00ff */
[----:B------:R-:W-:Y:S01]  /*0730*/  ISETP.EQ.AND P4, PT, R12, RZ, PT ;  /* 0x000000ff0c00720c */ /* 0x000fe20003f82270 */
[----:B------:R-:W-:Y:S01]  /*0740*/  @P2 IMAD.U32 R3, RZ, RZ, UR19 ;  /* 0x00000013ff032e24 */ /* 0x000fe2000f8e00ff */
[----:B------:R-:W-:Y:S01]  /*0750*/  @P2 MOV R0, UR18 ;  /* 0x0000001200002c02 */ /* 0x000fe20008000f00 */
[----:B------:R-:W-:Y:S02]  /*0760*/  @P1 IMAD.U32 R3, RZ, RZ, UR18 ;  /* 0x00000012ff031e24 */ /* 0x000fe4000f8e00ff */
[----:B------:R-:W-:-:S02]  /*0770*/  @P1 IMAD.U32 R0, RZ, RZ, UR17 ;  /* 0x00000011ff001e24 */ /* 0x000fc4000f8e00ff */
[----:B------:R-:W-:Y:S02]  /*0780*/  @P0 IMAD.U32 R3, RZ, RZ, UR17 ;  /* 0x00000011ff030e24 */ /* 0x000fe4000f8e00ff */
[----:B------:R-:W-:Y:S02]  /*0790*/  @P0 IMAD.U32 R0, RZ, RZ, UR16 ;  /* 0x00000010ff000e24 */ /* 0x000fe4000f8e00ff */
[----:B------:R-:W-:Y:S02]  /*07a0*/  @P3 IMAD.U32 R3, RZ, RZ, UR16 ;  /* 0x00000010ff033e24 */ /* 0x000fe4000f8e00ff */
[----:B------:R-:W-:Y:S02]  /*07b0*/  @P3 IMAD.U32 R0, RZ, RZ, UR15 ;  /* 0x0000000fff003e24 */ /* 0x000fe4000f8e00ff */
[----:B------:R-:W-:Y:S02]  /*07c0*/  @P4 IMAD.U32 R3, RZ, RZ, UR15 ;  /* 0x0000000fff034e24 */ /* 0x000fe4000f8e00ff */
[----:B------:R-:W-:-:S02]  /*07d0*/  @P4 IMAD.MOV.U32 R0, RZ, RZ, R17 ;  /* 0x000000ffff004224 */ /* 0x000fc400078e0011 */
[----:B------:R-:W-:Y:S01]  /*07e0*/  @P5 IMAD.MOV.U32 R3, RZ, RZ, R17 ;  /* 0x000000ffff035224 */ /* 0x000fe200078e0011 */
[----:B------:R-:W-:Y:S06]  /*07f0*/  BRA.U !UP1, `(.L_x_2) ;  /* 0x00000001092c7547 */ /* 0x000fec000b800000 */
[----:B------:R-:W-:Y:S01]  /*0800*/  @P2 MOV R6, UR6 ;  /* 0x0000000600062c02 */ /* 0x000fe20008000f00 */
[----:B------:R-:W-:Y:S01]  /*0810*/  @P1 IMAD.U32 R6, RZ, RZ, UR19 ;  /* 0x00000013ff061e24 */ /* 0x000fe2000f8e00ff */
[----:B------:R-:W-:Y:S01]  /*0820*/  ULOP3.LUT UR5, UR5, 0x1f, URZ, 0xc0, !UPT ;  /* 0x0000001f05057892 */ /* 0x000fe2000f8ec0ff */
[----:B------:R-:W-:Y:S01]  /*0830*/  @P0 IMAD.U32 R6, RZ, RZ, UR18 ;  /* 0x00000012ff060e24 */ /* 0x000fe2000f8e00ff */
[----:B------:R-:W-:Y:S01]  /*0840*/  ISETP.EQ.AND P0, PT, R12, 0x8, PT ;  /* 0x000000080c00780c */ /* 0x000fe20003f02270 */
[----:B------:R-:W-:Y:S02]  /*0850*/  @P3 IMAD.U32 R6, RZ, RZ, UR17 ;  /* 0x00000011ff063e24 */ /* 0x000fe4000f8e00ff */
[----:B------:R-:W-:Y:S01]  /*0860*/  @P4 IMAD.U32 R6, RZ, RZ, UR16 ;  /* 0x00000010ff064e24 */ /* 0x000fe2000f8e00ff */
[----:B------:R-:W-:Y:S01]  /*0870*/  SHF.L.W.U32.HI R0, R3, UR5, R0 ;  /* 0x0000000503007c19 */ /* 0x000fe20008010e00 */
[----:B------:R-:W-:-:S08]  /*0880*/  @P5 IMAD.U32 R6, RZ, RZ, UR15 ;  /* 0x0000000fff065e24 */ /* 0x000fd0000f8e00ff */
[----:B------:R-:W-:-:S05]  /*0890*/  @P0 IMAD.MOV.U32 R6, RZ, RZ, R17 ;  /* 0x000000ffff060224 */ /* 0x000fca00078e0011 */
[----:B------:R-:W-:-:S07]  /*08a0*/  SHF.L.W.U32.HI R3, R6, UR5, R3 ;  /* 0x0000000506037c19 */ /* 0x000fce0008010e03 */
.L_x_2:
[C---:B------:R-:W-:Y:S01]  /*08b0*/  SHF.L.W.U32.HI R17, R3.reuse, 0x2, R0 ;  /* 0x0000000203117819 */ /* 0x040fe20000010e00 */
[----:B------:R-:W-:Y:S01]  /*08c0*/  IMAD.SHL.U32 R3, R3, 0x4, RZ ;  /* 0x0000000403037824 */ /* 0x000fe200078e00ff */
[----:B------:R-:W-:Y:S01]  /*08d0*/  UMOV UR22, 0x54442d19 ;  /* 0x54442d1900167882 */ /* 0x000fe20000000000 */
[----:B------:R-:W-:Y:S01]  /*08e0*/  UMOV UR23, 0x3bf921fb ;  /* 0x3bf921fb00177882 */ /* 0x000fe20000000000 */
[----:B------:R-:W-:Y:S02]  /*08f0*/  SHF.R.S32.HI R6, RZ, 0x1f, R17 ;  /* 0x0000001fff067819 */ /* 0x000fe40000011411 */
[----:B------:R-:W-:Y:S02]  /*0900*/  ISETP.LE.AND P0, PT, RZ, UR14, PT ;  /* 0x0000000eff007c0c */ /* 0x000fe4000bf03270 */
[C---:B------:R-:W-:Y:S02]  /*0910*/  LOP3.LUT R14, R6.reuse, R3, RZ, 0x3c, !PT ;  /* 0x00000003060e7212 */ /* 0x040fe400078e3cff */
[----:B------:R-:W-:-:S02]  /*0920*/  LOP3.LUT R15, R6, R17, RZ, 0x3c, !PT ;  /* 0x00000011060f7212 */ /* 0x000fc400078e3cff */
[----:B------:R-:W-:Y:S02]  /*0930*/  SHF.R.U32.HI R0, RZ, 0x1e, R0 ;  /* 0x0000001eff007819 */ /* 0x000fe40000011600 */
[----:B------:R-:W0:Y:S01]  /*0940*/  I2F.F64.S64 R12, R14 ;  /* 0x0000000e000c7312 */ /* 0x000e220000301c00 */
[C---:B------:R-:W-:Y:S02]  /*0950*/  LOP3.LUT R3, R17.reuse, UR14, RZ, 0x3c, !PT ;  /* 0x0000000e11037c12 */ /* 0x040fe4000f8e3cff */
[----:B------:R-:W-:Y:S02]  /*0960*/  LEA.HI R0, R17, R0, RZ, 0x1 ;  /* 0x0000000011007211 */ /* 0x000fe400078f08ff */
[----:B------:R-:W-:-:S03]  /*0970*/  ISETP.GE.AND P1, PT, R3, RZ, PT ;  /* 0x000000ff0300720c */ /* 0x000fc60003f26270 */
[----:B------:R-:W-:-:S04]  /*0980*/  IMAD.MOV R3, RZ, RZ, -R0 ;  /* 0x000000ffff037224 */ /* 0x000fc800078e0a00 */
[----:B------:R-:W-:Y:S01]  /*0990*/  @!P0 IMAD.MOV.U32 R0, RZ, RZ, R3 ;  /* 0x000000ffff008224 */ /* 0x000fe200078e0003 */
[----:B0-----:R-:W-:-:S10]  /*09a0*/  DMUL R12, R12, UR22 ;  /* 0x000000160c0c7c28 */ /* 0x001fd40008000000 */
[----:B------:R-:W0:Y:S02]  /*09b0*/  F2F.F32.F64 R12, R12 ;  /* 0x0000000c000c7310 */ /* 0x000e240000301000 */
[----:B0-----:R-:W-:-:S07]  /*09c0*/  FSEL R6, -R12, R12, !P1 ;  /* 0x0000000c0c067208 */ /* 0x001fce0004800100 */
.L_x_0:
[----:B------:R-:W-:-:S05]  /*09d0*/  MOV R23, UR20 ;  /* 0x0000001400177c02 */ /* 0x000fca0008000f00 */
[----:B------:R-:W-:-:S04]  /*09e0*/  IMAD R17, R23, UR10, R2 ;  /* 0x0000000a17117c24 */ /* 0x000fc8000f8e0202 */
[----:B------:R-:W-:-:S05]  /*09f0*/  IMAD.WIDE R12, R17, 0x4, R28 ;  /* 0x00000004110c7825 */ /* 0x000fca00078e021c */
[----:B------:R-:W2:Y:S01]  /*0a00*/  LDG.E R20, desc[UR12][R12.64] ;  /* 0x0000000c0c147981 */ /* 0x000ea2000c1e1900 */
[----:B------:R-:W-:Y:S02]  /*0a10*/  IMAD.MOV.U32 R3, RZ, RZ, 0x37cbac00 ;  /* 0x37cbac00ff037424 */ /* 0x000fe400078e00ff */
[----:B------:R-:W-:Y:S01]  /*0a20*/  FMUL R14, R6, R6 ;  /* 0x00000006060e7220 */ /* 0x000fe20000400000 */
[----:B------:R-:W-:Y:S01]  /*0a30*/  LOP3.LUT R15, R0, 0x1, RZ, 0xc0, !PT ;  /* 0x00000001000f7812 */ /* 0x000fe200078ec0ff */
[----:B------:R-:W-:Y:S02]  /*0a40*/  IMAD.MOV.U32 R19, RZ, RZ, 0x3c0885e4 ;  /* 0x3c0885e4ff137424 */ /* 0x000fe400078e00ff */
[----:B------:R-:W-:Y:S01]  /*0a50*/  FFMA R16, R14, R3, -0.0013887860113754868507 ;  /* 0xbab607ed0e107423 */ /* 0x000fe20000000003 */
[----:B------:R-:W-:Y:S01]  /*0a60*/  ISETP.NE.U32.AND P0, PT, R15, 0x1, PT ;  /* 0x000000010f00780c */ /* 0x000fe20003f05070 */
[----:B------:R-:W-:Y:S02]  /*0a70*/  VIADD R0, R0, 0x1 ;  /* 0x0000000100007836 */ /* 0x000fe40000000000 */
[----:B------:R-:W-:Y:S01]  /*0a80*/  IMAD.U32 R21, RZ, RZ, UR7 ;  /* 0x00000007ff157e24 */ /* 0x000fe2000f8e00ff */
[----:B------:R-:W-:Y:S01]  /*0a90*/  FSEL R15, R16, -0.00019574658654164522886, P0 ;  /* 0xb94d4153100f7808 */ /* 0x000fe20000000000 */
[----:B------:R-:W-:Y:S01]  /*0aa0*/  IMAD.MOV.U32 R16, RZ, RZ, 0x3e2aaaa8 ;  /* 0x3e2aaaa8ff107424 */ /* 0x000fe200078e00ff */
[----:B------:R-:W-:-:S02]  /*0ab0*/  FSEL R19, R19, 0.041666727513074874878, !P0 ;  /* 0x3d2aaabb13137808 */ /* 0x000fc40004000000 */
[----:B------:R-:W-:Y:S02]  /*0ac0*/  LOP3.LUT P1, RZ, R0, 0x2, RZ, 0xc0, !PT ;  /* 0x0000000200ff7812 */ /* 0x000fe4000782c0ff */
[----:B------:R-:W-:Y:S01]  /*0ad0*/  FSEL R16, -R16, -0.4999999701976776123, !P0 ;  /* 0xbeffffff10107808 */ /* 0x000fe20004000100 */
[----:B------:R-:W-:Y:S01]  /*0ae0*/  FFMA R15, R14, R15, R19 ;  /* 0x0000000f0e0f7223 */ /* 0x000fe20000000013 */
[----:B------:R-:W-:-:S03]  /*0af0*/  FSEL R0, R6, 1, !P0 ;  /* 0x3f80000006007808 */ /* 0x000fc60004000000 */
[C---:B------:R-:W-:Y:S02]  /*0b00*/  FFMA R16, R14.reuse, R15, R16 ;  /* 0x0000000f0e107223 */ /* 0x040fe40000000010 */
[----:B------:R-:W-:-:S04]  /*0b10*/  FFMA R15, R14, R0, RZ ;  /* 0x000000000e0f7223 */ /* 0x000fc800000000ff */
[----:B------:R-:W-:Y:S01]  /*0b20*/  FFMA R15, R15, R16, R0 ;  /* 0x000000100f0f7223 */ /* 0x000fe20000000000 */
[----:B------:R-:W-:-:S03]  /*0b30*/  IMAD.U32 R0, RZ, RZ, UR4 ;  /* 0x00000004ff007e24 */ /* 0x000fc6000f8e00ff */
[----:B------:R-:W-:-:S04]  /*0b40*/  @P1 FADD R15, RZ, -R15 ;  /* 0x8000000fff0f1221 */ /* 0x000fc80000000000 */
[----:B--2---:R-:W-:Y:S01]  /*0b50*/  FMUL R20, R15, R20 ;  /* 0x000000140f147220 */ /* 0x004fe20000400000 */
[----:B------:R-:W-:Y:S06]  /*0b60*/  BRA.U !UP0, `(.L_x_3) ;  /* 0x0000000508ac7547 */ /* 0x000fec000b800000 */
[----:B------:R-:W-:-:S05]  /*0b70*/  IMAD.U32 R0, RZ, RZ, UR14 ;  /* 0x0000000eff007e24 */ /* 0x000fca000f8e00ff */
[----:B------:R-:W-:-:S13]  /*0b80*/  FSETP.NEU.AND P0, PT, |R0|, +INF , PT ;  /* 0x7f8000000000780b */ /* 0x000fda0003f0d200 */
[----:B------:R-:W-:Y:S01]  /*0b90*/  @!P0 FMUL R21, RZ, UR14 ;  /* 0x0000000eff158c20 */ /* 0x000fe20008400000 */
[----:B------:R-:W-:Y:S01]  /*0ba0*/  @!P0 IMAD.MOV.U32 R0, RZ, RZ, RZ ;  /* 0x000000ffff008224 */ /* 0x000fe200078e00ff */
[----:B------:R-:W-:Y:S06]  /*0bb0*/  @!P0 BRA `(.L_x_3) ;  /* 0x0000000400988947 */ /* 0x000fec0003800000 */
[----:B------:R-:W-:Y:S01]  /*0bc0*/  USHF.L.U32 UR5, UR14, 0x8, URZ ;  /* 0x000000080e057899 */ /* 0x000fe200080006ff */
[----:B------:R-:W-:Y:S01]  /*0bd0*/  IMAD.MOV.U32 R21, RZ, RZ, RZ ;  /* 0x000000ffff157224 */ /* 0x000fe200078e00ff */
[----:B------:R-:W-:Y:S01]  /*0be0*/  MOV R25, RZ ;  /* 0x000000ff00197202 */ /* 0x000fe20000000f00 */
[----:B------:R-:W-:Y:S01]  /*0bf0*/  IMAD.MOV.U32 R6, RZ, RZ, RZ ;  /* 0x000000ffff067224 */ /* 0x000fe200078e00ff */
[----:B------:R-:W-:Y:S01]  /*0c00*/  ULOP3.LUT UR10, UR5, 0x80000000, URZ, 0xfc, !UPT ;  /* 0x80000000050a7892 */ /* 0x000fe2000f8efcff */
[----:B------:R-:W0:Y:S02]  /*0c10*/  LDCU.64 UR22, c[0x4][URZ] ;  /* 0x01000000ff1677ac */ /* 0x000e240008000a00 */
[----:B------:R-:W-:-:S09]  /*0c20*/  UMOV UR5, URZ ;  /* 0x000000ff00057c82 */ /* 0x000fd20008000000 */
.L_x_4:
        /* <DEDUP_REMOVED lines=16> */
[C---:B------:R-:W-:Y:S02]  /*0d30*/  R2UR UR11, R0.reuse ;  /* 0x00000000000b72ca */ /* 0x040fe400000e0000 */
[C---:B------:R-:W-:Y:S02]  /*0d40*/  R2UR UR21, R0.reuse ;  /* 0x00000000001572ca */ /* 0x040fe400000e0000 */
[C---:B------:R-:W-:Y:S02]  /*0d50*/  R2UR UR24, R0.reuse ;  /* 0x00000000001872ca */ /* 0x040fe400000e0000 */
[C---:B------:R-:W-:Y:S02]  /*0d60*/  R2UR UR25, R0.reuse ;  /* 0x00000000001972ca */ /* 0x040fe400000e0000 */
[C---:B------:R-:W-:Y:S02]  /*0d70*/  R2UR UR26, R0.reuse ;  /* 0x00000000001a72ca */ /* 0x040fe400000e0000 */
[----:B------:R-:W-:-:S02]  /*0d80*/  R2UR UR27, R0 ;  /* 0x00000000001b72ca */ /* 0x000fc400000e0000 */
[----:B------:R-:W-:Y:S01]  /*0d90*/  IADD3.X R21, PT, PT, R15, R25, RZ, P6, !PT ;  /* 0x000000190f157210 */ /* 0x000fe200037fe4ff */
[----:B------:R-:W-:Y:S02]  /*0da0*/  @P0 IMAD.U32 R0, RZ, RZ, UR11 ;  /* 0x0000000bff000e24 */ /* 0x000fe4000f8e00ff */
[----:B------:R-:W-:-:S03]  /*0db0*/  @P1 IMAD.U32 R14, RZ, RZ, UR21 ;  /* 0x00000015ff0e1e24 */ /* 0x000fc6000f8e00ff */
[----:B------:R-:W-:Y:S01]  /*0dc0*/  @P0 R2UR UR6, R0 ;  /* 0x00000000000602ca */ /* 0x000fe200000e0000 */
[----:B------:R-:W-:Y:S01]  /*0dd0*/  @P2 IMAD.U32 R0, RZ, RZ, UR24 ;  /* 0x00000018ff002e24 */ /* 0x000fe2000f8e00ff */
[----:B------:R-:W-:Y:S01]  /*0de0*/  @P1 R2UR UR19, R14 ;  /* 0x000000000e1312ca */ /* 0x000fe200000e0000 */
[----:B------:R-:W-:Y:S02]  /*0df0*/  @P3 IMAD.U32 R14, RZ, RZ, UR25 ;  /* 0x00000019ff0e3e24 */ /* 0x000fe4000f8e00ff */
[----:B------:R-:W-:Y:S01]  /*0e00*/  @P4 IMAD.U32 R16, RZ, RZ, UR26 ;  /* 0x0000001aff104e24 */ /* 0x000fe2000f8e00ff */
[----:B------:R-:W-:Y:S01]  /*0e10*/  @P2 R2UR UR18, R0 ;  /* 0x00000000001222ca */ /* 0x000fe200000e0000 */
[----:B------:R-:W-:Y:S01]  /*0e20*/  @P5 IMAD.U32 R0, RZ, RZ, UR27 ;  /* 0x0000001bff005e24 */ /* 0x000fe2000f8e00ff */
[----:B------:R-:W-:Y:S02]  /*0e30*/  @P3 R2UR UR17, R14 ;  /* 0x000000000e1132ca */ /* 0x000fe400000e0000 */
[----:B------:R-:W-:-:S02]  /*0e40*/  @P4 R2UR UR16, R16 ;  /* 0x00000000101042ca */ /* 0x000fc400000e0000 */
        /* <DEDUP_REMOVED lines=32> */
[----:B------:R-:W-:Y:S01]  /*1050*/  @P2 IMAD.U32 R15, RZ, RZ, UR6 ;  /* 0x00000006ff0f2e24 */ /* 0x000fe2000f8e00ff */
[----:B------:R-:W-:Y:S01]  /*1060*/  @P1 MOV R15, UR19 ;  /* 0x00000013000f1c02 */ /* 0x000fe20008000f00 */
[----:B------:R-:W-:Y:S01]  /*1070*/  @P0 IMAD.U32 R15, RZ, RZ, UR18 ;  /* 0x00000012ff0f0e24 */ /* 0x000fe2000f8e00ff */
[----:B------:R-:W-:Y:S01]  /*1080*/  ISETP.EQ.AND P0, PT, R14, 0x8, PT ;  /* 0x000000080e00780c */ /* 0x000fe20003f02270 */
[----:B------:R-:W-:Y:S01]  /*1090*/  @P3 IMAD.U32 R15, RZ, RZ, UR17 ;  /* 0x00000011ff0f3e24 */ /* 0x000fe2000f8e00ff */
[----:B------:R-:W-:Y:S01]  /*10a0*/  ULOP3.LUT UR5, UR5, 0x1f, URZ, 0xc0, !UPT ;  /* 0x0000001f05057892 */ /* 0x000fe2000f8ec0ff */
[----:B------:R-:W-:Y:S02]  /*10b0*/  @P4 IMAD.U32 R15, RZ, RZ, UR16 ;  /* 0x00000010ff0f4e24 */ /* 0x000fe4000f8e00ff */
[----:B------:R-:W-:-:S03]  /*10c0*/  @P5 IMAD.U32 R15, RZ, RZ, UR15 ;  /* 0x0000000fff0f5e24 */ /* 0x000fc6000f8e00ff */
[----:B------:R-:W-:-:S05]  /*10d0*/  SHF.L.W.U32.HI R0, R6, UR5, R0 ;  /* 0x0000000506007c19 */ /* 0x000fca0008010e00 */
[----:B------:R-:W-:-:S05]  /*10e0*/  @P0 IMAD.MOV.U32 R15, RZ, RZ, R21 ;  /* 0x000000ffff0f0224 */ /* 0x000fca00078e0015 */
[----:B------:R-:W-:-:S07]  /*10f0*/  SHF.L.W.U32.HI R6, R15, UR5, R6 ;  /* 0x000000050f067c19 */ /* 0x000fce0008010e06 */
.L_x_5:
        /* <DEDUP_REMOVED lines=18> */
.L_x_3:
[----:B------:R-:W0:Y:S08]  /*1220*/  LDC.64 R14, c[0x0][0x398] ;  /* 0x0000e600ff0e7b82 */ /* 0x000e300000000a00 */
[----:B------:R-:W1:Y:S01]  /*1230*/  LDC.64 R18, c[0x0][0x3a8] ;  /* 0x0000ea00ff127b82 */ /* 0x000e620000000a00 */
[----:B0-----:R-:W-:-:S05]  /*1240*/  IMAD.WIDE R16, R17, 0x4, R14 ;  /* 0x0000000411107825 */ /* 0x001fca00078e020e */
[----:B------:R-:W2:Y:S01]  /*1250*/  LDG.E R25, desc[UR12][R16.64] ;  /* 0x0000000c10197981 */ /* 0x000ea2000c1e1900 */
[----:B-1----:R-:W-:-:S05]  /*1260*/  IMAD.WIDE R18, R33, 0x4, R18 ;  /* 0x0000000421127825 */ /* 0x002fca00078e0212 */
[----:B------:R0:W5:Y:S01]  /*1270*/  LDG.E R6, desc[UR12][R18.64] ;  /* 0x0000000c12067981 */ /* 0x000162000c1e1900 */
[----:B------:R-:W-:Y:S01]  /*1280*/  FMUL R22, R21, R21 ;  /* 0x0000001515167220 */ /* 0x000fe20000400000 */
[C---:B------:R-:W-:Y:S01]  /*1290*/  LOP3.LUT R24, R0.reuse, 0x1, RZ, 0xc0, !PT ;  /* 0x0000000100187812 */ /* 0x040fe200078ec0ff */
[----:B------:R-:W-:Y:S01]  /*12a0*/  IMAD.MOV.U32 R31, RZ, RZ, 0x3d2aaabb ;  /* 0x3d2aaabbff1f7424 */ /* 0x000fe200078e00ff */
[----:B------:R-:W-:Y:S01]  /*12b0*/  LOP3.LUT P1, RZ, R0, 0x2, RZ, 0xc0, !PT ;  /* 0x0000000200ff7812 */ /* 0x000fe2000782c0ff */
[----:B------:R-:W-:Y:S01]  /*12c0*/  FFMA R26, R22, R3, -0.0013887860113754868507 ;  /* 0xbab607ed161a7423 */ /* 0x000fe20000000003 */
[----:B------:R-:W-:Y:S01]  /*12d0*/  ISETP.NE.U32.AND P0, PT, R24, 0x1, PT ;  /* 0x000000011800780c */ /* 0x000fe20003f05070 */
[----:B------:R-:W-:Y:S01]  /*12e0*/  FADD R4, R7, -R4 ;  /* 0x8000000407047221 */ /* 0x000fe20000000000 */
[----:B------:R-:W-:Y:S02]  /*12f0*/  MOV R24, 0x3effffff ;  /* 0x3effffff00187802 */ /* 0x000fe40000000f00 */
[----:B------:R-:W-:-:S02]  /*1300*/  FSEL R27, R26, -0.00019574658654164522886, !P0 ;  /* 0xb94d41531a1b7808 */ /* 0x000fc40004000000 */
[----:B------:R-:W-:Y:S02]  /*1310*/  FSEL R31, R31, 0.0083327032625675201416, !P0 ;  /* 0x3c0885e41f1f7808 */ /* 0x000fe40004000000 */
[----:B------:R-:W-:Y:S02]  /*1320*/  FSEL R24, -R24, -0.16666662693023681641, !P0 ;  /* 0xbe2aaaa818187808 */ /* 0x000fe40004000100 */
[----:B------:R-:W-:Y:S01]  /*1330*/  FSEL R0, R21, 1, P0 ;  /* 0x3f80000015007808 */ /* 0x000fe20000000000 */
[----:B------:R-:W-:-:S04]  /*1340*/  FFMA R27, R22, R27, R31 ;  /* 0x0000001b161b7223 */ /* 0x000fc8000000001f */
[C---:B------:R-:W-:Y:S01]  /*1350*/  FFMA R24, R22.reuse, R27, R24 ;  /* 0x0000001b16187223 */ /* 0x040fe20000000018 */
[----:B------:R-:W-:Y:S01]  /*1360*/  FFMA R21, R22, R0, RZ ;  /* 0x0000000016157223 */ /* 0x000fe200000000ff */
[----:B------:R-:W-:-:S03]  /*1370*/  IMAD.U32 R22, RZ, RZ, UR7 ;  /* 0x00000007ff167e24 */ /* 0x000fc6000f8e00ff */
[----:B------:R-:W-:Y:S01]  /*1380*/  FFMA R21, R21, R24, R0 ;  /* 0x0000001815157223 */ /* 0x000fe20000000000 */
[----:B------:R-:W-:-:S03]  /*1390*/  IMAD.U32 R0, RZ, RZ, UR4 ;  /* 0x00000004ff007e24 */ /* 0x000fc6000f8e00ff */
[----:B------:R-:W-:-:S04]  /*13a0*/  @P1 FADD R21, RZ, -R21 ;  /* 0x80000015ff151221 */ /* 0x000fc80000000000 */
[----:B--2---:R-:W-:-:S04]  /*13b0*/  FFMA R20, R21, R25, R20 ;  /* 0x0000001915147223 */ /* 0x004fc80000000014 */
[----:B------:R-:W-:-:S04]  /*13c0*/  FADD R20, -R7, R20 ;  /* 0x0000001407147221 */ /* 0x000fc80000000100 */
[----:B-----5:R-:W-:Y:S01]  /*13d0*/  FFMA R5, R5, R20, R4 ;  /* 0x0000001405057223 */ /* 0x020fe20000000004 */
[----:B0-----:R-:W-:Y:S06]  /*13e0*/  BRA.U !UP0, `(.L_x_6) ;  /* 0x0000000508ac7547 */ /* 0x001fec000b800000 */
[----:B------:R-:W-:-:S05]  /*13f0*/  IMAD.U32 R0, RZ, RZ, UR14 ;  /* 0x0000000eff007e24 */ /* 0x000fca000f8e00ff */
[----:B------:R-:W-:-:S13]  /*1400*/  FSETP.NEU.AND P0, PT, |R0|, +INF , PT ;  /* 0x7f8000000000780b */ /* 0x000fda0003f0d200 */
[----:B------:R-:W-:Y:S01]  /*1410*/  @!P0 FMUL R22, RZ, UR14 ;  /* 0x0000000eff168c20 */ /* 0x000fe20008400000 */
[----:B------:R-:W-:Y:S01]  /*1420*/  @!P0 IMAD.MOV.U32 R0, RZ, RZ, RZ ;  /* 0x000000ffff008224 */ /* 0x000fe200078e00ff */
[----:B------:R-:W-:Y:S06]  /*1430*/  @!P0 BRA `(.L_x_6) ;  /* 0x0000000400988947 */ /* 0x000fec0003800000 */
[----:B------:R-:W-:Y:S01]  /*1440*/  USHF.L.U32 UR5, UR14, 0x8, URZ ;  /* 0x000000080e057899 */ /* 0x000fe200080006ff */
[----:B------:R-:W-:Y:S01]  /*1450*/  IMAD.MOV.U32 R0, RZ, RZ, RZ ;  /* 0x000000ffff007224 */ /* 0x000fe200078e00ff */
[----:B------:R-:W0:Y:S01]  /*1460*/  LDCU.64 UR22, c[0x4][URZ] ;  /* 0x01000000ff1677ac */ /* 0x000e220008000a00 */
[----:B------:R-:W-:Y:S02]  /*1470*/  IMAD.MOV.U32 R27, RZ, RZ, RZ ;  /* 0x000000ffff1b7224 */ /* 0x000fe400078e00ff */
[----:B------:R-:W-:Y:S01]  /*1480*/  IMAD.MOV.U32 R4, RZ, RZ, RZ ;  /* 0x000000ffff047224 */ /* 0x000fe200078e00ff */
[----:B------:R-:W-:-:S03]  /*1490*/  ULOP3.LUT UR10, UR5, 0x80000000, URZ, 0xfc, !UPT ;  /* 0x80000000050a7892 */ /* 0x000fc6000f8efcff */
[----:B------:R-:W-:-:S09]  /*14a0*/  UMOV UR5, URZ ;  /* 0x000000ff00057c82 */ /* 0x000fd20008000000 */
.L_x_7:
[----:B0-----:R-:W-:Y:S02]  /*14b0*/  IMAD.U32 R24, RZ, RZ, UR22 ;  /* 0x00000016ff187e24 */ /* 0x001fe4000f8e00ff */
[----:B------:R-:W-:-:S05]  /*14c0*/  IMAD.U32 R25, RZ, RZ, UR23 ;  /* 0x00000017ff197e24 */ /* 0x000fca000f8e00ff */
[----:B------:R-:W2:Y:S01]  /*14d0*/  LDG.E.CONSTANT R20, desc[UR12][R24.64] ;  /* 0x0000000c18147981 */ /* 0x000ea2000c1e9900 */
[C---:B------:R-:W-:Y:S01]  /*14e0*/  ISETP.EQ.AND P1, PT, R4.reuse, 0x4, PT ;  /* 0x000000040400780c */ /* 0x040fe20003f22270 */
[----:B------:R-:W-:Y:S01]  /*14f0*/  UIADD3 UR22, UP1, UPT, UR22, 0x4, URZ ;  /* 0x0000000416167890 */ /* 0x000fe2000ff3e0ff */
[C---:B------:R-:W-:Y:S01]  /*1500*/  ISETP.EQ.AND P0, PT, R4.reuse, RZ, PT ;  /* 0x000000ff0400720c */ /* 0x040fe20003f02270 */
        /* <DEDUP_REMOVED lines=15> */
[----:B------:R-:W-:-:S03]  /*1600*/  R2UR UR27, R0 ;  /* 0x00000000001b72ca */ /* 0x000fc600000e0000 */
[----:B------:R-:W-:Y:S02]  /*1610*/  @P1 IMAD.U32 R20, RZ, RZ, UR21 ;  /* 0x00000015ff141e24 */ /* 0x000fe4000f8e00ff */
[----:B------:R-:W-:-:S03]  /*1620*/  @P0 MOV R0, UR11 ;  /* 0x0000000b00000c02 */ /* 0x000fc60008000f00 */
[----:B------:R-:W-:Y:S01]  /*1630*/  @P1 R2UR UR19, R20 ;  /* 0x00000000141312ca */ /* 0x000fe200000e0000 */
[----:B------:R-:W-:Y:S01]  /*1640*/  @P3 IMAD.U32 R20, RZ, RZ, UR25 ;  /* 0x00000019ff143e24 */ /* 0x000fe2000f8e00ff */
[----:B------:R-:W-:Y:S01]  /*1650*/  @P0 R2UR UR6, R0 ;  /* 0x00000000000602ca */ /* 0x000fe200000e0000 */
[----:B------:R-:W-:Y:S02]  /*1660*/  @P4 IMAD.U32 R22, RZ, RZ, UR26 ;  /* 0x0000001aff164e24 */ /* 0x000fe4000f8e00ff */
[----:B------:R-:W-:Y:S01]  /*1670*/  @P2 IMAD.U32 R0, RZ, RZ, UR24 ;  /* 0x00000018ff002e24 */ /* 0x000fe2000f8e00ff */
[----:B------:R-:W-:Y:S02]  /*1680*/  @P3 R2UR UR17, R20 ;  /* 0x00000000141132ca */ /* 0x000fe400000e0000 */
[----:B------:R-:W-:Y:S02]  /*1690*/  @P4 R2UR UR16, R22 ;  /* 0x00000000161042ca */ /* 0x000fe400000e0000 */
[----:B------:R-:W-:Y:S01]  /*16a0*/  @P2 R2UR UR18, R0 ;  /* 0x00000000001222ca */ /* 0x000fe200000e0000 */
[----:B------:R-:W-:-:S05]  /*16b0*/  @P5 IMAD.U32 R0, RZ, RZ, UR27 ;  /* 0x0000001bff005e24 */ /* 0x000fca000f8e00ff */
[----:B------:R-:W-:Y:S01]  /*16c0*/  @P5 R2UR UR15, R0 ;  /* 0x00000000000f52ca */ /* 0x000fe200000e0000 */
[----:B------:R-:W-:Y:S01]  /*16d0*/  IMAD.X R0, R21, 0x1, R27, P6 ;  /* 0x0000000115007824 */ /* 0x000fe200030e061b */
[----:B------:R-:W-:-:S13]  /*16e0*/  BRA.U UP1, `(.L_x_7) ;  /* 0xfffffffd01707547 */ /* 0x000fda000b83ffff */
[----:B------:R-:W-:-:S04]  /*16f0*/  USHF.R.U32.HI UR5, URZ, 0x17, UR14 ;  /* 0x00000017ff057899 */ /* 0x000fc8000801160e */
[----:B------:R-:W-:Y:S02]  /*1700*/  ULOP3.LUT UR10, UR5, 0xe0, URZ, 0xc0, !UPT ;  /* 0x000000e0050a7892 */ /* 0x000fe4000f8ec0ff */
[----:B------:R-:W-:-:S04]  /*1710*/  ULOP3.LUT UP1, URZ, UR5, 0x1f, URZ, 0xc0, !UPT ;  /* 0x0000001f05ff7892 */ /* 0x000fc8000f82c0ff */
[----:B------:R-:W-:-:S04]  /*1720*/  IMAD.U32 R4, RZ, RZ, UR10 ;  /* 0x0000000aff047e24 */ /* 0x000fc8000f8e00ff */
[----:B------:R-:W-:-:S05]  /*1730*/  VIADD R4, R4, 0xffffff80 ;  /* 0xffffff8004047836 */ /* 0x000fca0000000000 */
[----:B------:R-:W-:-:S04]  /*1740*/  SHF.R.U32.HI R4, RZ, 0x5, R4 ;  /* 0x00000005ff047819 */ /* 0x000fc80000011604 */
[----:B------:R-:W-:-:S04]  /*1750*/  LEA R22, -R4, RZ, 0x2 ;  /* 0x000000ff04167211 */ /* 0x000fc800078e11ff */
        /* <DEDUP_REMOVED lines=11> */
[----:B------:R-:W-:Y:S02]  /*1810*/  @P2 IMAD.U32 R20, RZ, RZ, UR19 ;  /* 0x00000013ff142e24 */ /* 0x000fe4000f8e00ff */
[----:B------:R-:W-:Y:S02]  /*1820*/  @P2 IMAD.U32 R4, RZ, RZ, UR18 ;  /* 0x00000012ff042e24 */ /* 0x000fe4000f8e00ff */
[----:B------:R-:W-:-:S02]  /*1830*/  @P1 IMAD.U32 R20, RZ, RZ, UR18 ;  /* 0x00000012ff141e24 */ /* 0x000fc4000f8e00ff */
[----:B------:R-:W-:Y:S02]  /*1840*/  @P1 IMAD.U32 R4, RZ, RZ, UR17 ;  /* 0x00000011ff041e24 */ /* 0x000fe4000f8e00ff */
[----:B------:R-:W-:Y:S01]  /*1850*/  @P0 IMAD.U32 R20, RZ, RZ, UR17 ;  /* 0x00000011ff140e24 */ /* 0x000fe2000f8e00ff */
[----:B------:R-:W-:Y:S01]  /*1860*/  @P3 MOV R20, UR16 ;  /* 0x0000001000143c02 */ /* 0x000fe20008000f00 */
[----:B------:R-:W-:Y:S02]  /*1870*/  @P0 IMAD.U32 R4, RZ, RZ, UR16 ;  /* 0x00000010ff040e24 */ /* 0x000fe4000f8e00ff */
[----:B------:R-:W-:Y:S02]  /*1880*/  @P3 IMAD.U32 R4, RZ, RZ, UR15 ;  /* 0x0000000fff043e24 */ /* 0x000fe4000f8e00ff */
[----:B------:R-:W-:Y:S02]  /*1890*/  @P4 IMAD.U32 R20, RZ, RZ, UR15 ;  /* 0x0000000fff144e24 */ /* 0x000fe4000f8e00ff */
[----:B------:R-:W-:-:S02]  /*18a0*/  @P4 IMAD.MOV.U32 R4, RZ, RZ, R0 ;  /* 0x000000ffff044224 */ /* 0x000fc400078e0000 */
[----:B------:R-:W-:Y:S01]  /*18b0*/  @P5 IMAD.MOV.U32 R20, RZ, RZ, R0 ;  /* 0x000000ffff145224 */ /* 0x000fe200078e0000 */
[----:B------:R-:W-:Y:S06]  /*18c0*/  BRA.U !UP1, `(.L_x_8) ;  /* 0x00000001092c7547 */ /* 0x000fec000b800000 */
[----:B------:R-:W-:Y:S01]  /*18d0*/  @P2 IMAD.U32 R21, RZ, RZ, UR6 ;  /* 0x00000006ff152e24 */ /* 0x000fe2000f8e00ff */
[----:B------:R-:W-:Y:S01]  /*18e0*/  ULOP3.LUT UR5, UR5, 0x1f, URZ, 0xc0, !UPT ;  /* 0x0000001f05057892 */ /* 0x000fe2000f8ec0ff */
[----:B------:R-:W-:Y:S02]  /*18f0*/  @P1 IMAD.U32 R21, RZ, RZ, UR19 ;  /* 0x00000013ff151e24 */ /* 0x000fe4000f8e00ff */
[----:B------:R-:W-:Y:S01]  /*1900*/  @P0 IMAD.U32 R21, RZ, RZ, UR18 ;  /* 0x00000012ff150e24 */ /* 0x000fe2000f8e00ff */
[----:B------:R-:W-:Y:S01]  /*1910*/  ISETP.EQ.AND P0, PT, R22, 0x8, PT ;  /* 0x000000081600780c */ /* 0x000fe20003f02270 */
[----:B------:R-:W-:Y:S01]  /*1920*/  @P3 IMAD.U32 R21, RZ, RZ, UR17 ;  /* 0x00000011ff153e24 */ /* 0x000fe2000f8e00ff */
[----:B------:R-:W-:Y:S01]  /*1930*/  SHF.L.W.U32.HI R4, R20, UR5, R4 ;  /* 0x0000000514047c19 */ /* 0x000fe20008010e04 */
[----:B------:R-:W-:Y:S01]  /*1940*/  @P4 IMAD.U32 R21, RZ, RZ, UR16 ;  /* 0x00000010ff154e24 */ /* 0x000fe2000f8e00ff */
[----:B------:R-:W-:-:S09]  /*1950*/  @P5 MOV R21, UR15 ;  /* 0x0000000f00155c02 */ /* 0x000fd20008000f00 */
[----:B------:R-:W-:-:S05]  /*1960*/  @P0 IMAD.MOV.U32 R21, RZ, RZ, R0 ;  /* 0x000000ffff150224 */ /* 0x000fca00078e0000 */
[----:B------:R-:W-:-:S07]  /*1970*/  SHF.L.W.U32.HI R20, R21, UR5, R20 ;  /* 0x0000000515147c19 */ /* 0x000fce0008010e14 */
.L_x_8:
        /* <DEDUP_REMOVED lines=18> */
.L_x_6:
[----:B------:R-:W-:-:S04]  /*1aa0*/  IMAD R23, R23, UR9, R2 ;  /* 0x0000000917177c24 */ /* 0x000fc8000f8e0202 */
[----:B------:R-:W-:-:S05]  /*1ab0*/  IMAD.WIDE R20, R23, 0x4, R28 ;  /* 0x0000000417147825 */ /* 0x000fca00078e021c */
[----:B------:R-:W2:Y:S01]  /*1ac0*/  LDG.E R32, desc[UR12][R20.64] ;  /* 0x0000000c14207981 */ /* 0x000ea2000c1e1900 */
[----:B------:R-:W-:Y:S01]  /*1ad0*/  FMUL R4, R22, R22 ;  /* 0x0000001616047220 */ /* 0x000fe20000400000 */
[----:B------:R-:W-:Y:S01]  /*1ae0*/  LOP3.LUT R24, R0, 0x1, RZ, 0xc0, !PT ;  /* 0x0000000100187812 */ /* 0x000fe200078ec0ff */
[----:B------:R-:W-:Y:S02]  /*1af0*/  IMAD.MOV.U32 R25, RZ, RZ, 0x3c0885e4 ;  /* 0x3c0885e4ff197424 */ /* 0x000fe400078e00ff */
[----:B------:R-:W-:Y:S01]  /*1b00*/  FFMA R3, R4, R3, -0.0013887860113754868507 ;  /* 0xbab607ed04037423 */ /* 0x000fe20000000003 */
[----:B------:R-:W-:Y:S01]  /*1b10*/  ISETP.NE.U32.AND P0, PT, R24, 0x1, PT ;  /* 0x000000011800780c */ /* 0x000fe20003f05070 */
[----:B------:R-:W-:Y:S02]  /*1b20*/  VIADD R0, R0, 0x1 ;  /* 0x0000000100007836 */ /* 0x000fe40000000000 */
[----:B------:R-:W-:Y:S01]  /*1b30*/  IMAD.MOV.U32 R24, RZ, RZ, 0x3e2aaaa8 ;  /* 0x3e2aaaa8ff187424 */ /* 0x000fe200078e00ff */
[----:B------:R-:W-:-:S02]  /*1b40*/  FSEL R3, R3, -0.00019574658654164522886, P0 ;  /* 0xb94d415303037808 */ /* 0x000fc40000000000 */
[----:B------:R-:W-:Y:S02]  /*1b50*/  FSEL R25, R25, 0.041666727513074874878, !P0 ;  /* 0x3d2aaabb19197808 */ /* 0x000fe40004000000 */
[----:B------:R-:W-:Y:S02]  /*1b60*/  LOP3.LUT P1, RZ, R0, 0x2, RZ, 0xc0, !PT ;  /* 0x0000000200ff7812 */ /* 0x000fe4000782c0ff */
[----:B------:R-:W-:Y:S01]  /*1b70*/  FSEL R24, -R24, -0.4999999701976776123, !P0 ;  /* 0xbeffffff18187808 */ /* 0x000fe20004000100 */
[----:B------:R-:W-:Y:S01]  /*1b80*/  FFMA R3, R4, R3, R25 ;  /* 0x0000000304037223 */ /* 0x000fe20000000019 */
[----:B------:R-:W-:-:S03]  /*1b90*/  FSEL R0, R22, 1, !P0 ;  /* 0x3f80000016007808 */ /* 0x000fc60004000000 */
[C---:B------:R-:W-:Y:S02]  /*1ba0*/  FFMA R24, R4.reuse, R3, R24 ;  /* 0x0000000304187223 */ /* 0x040fe40000000018 */
[----:B------:R-:W-:-:S04]  /*1bb0*/  FFMA R3, R4, R0, RZ ;  /* 0x0000000004037223 */ /* 0x000fc800000000ff */
[----:B------:R-:W-:Y:S01]  /*1bc0*/  FFMA R25, R3, R24, R0 ;  /* 0x0000001803197223 */ /* 0x000fe20000000000 */
[----:B------:R-:W-:Y:S02]  /*1bd0*/  IMAD.U32 R0, RZ, RZ, UR4 ;  /* 0x00000004ff007e24 */ /* 0x000fe4000f8e00ff */
[----:B------:R-:W-:Y:S02]  /*1be0*/  IMAD.U32 R3, RZ, RZ, UR7 ;  /* 0x00000007ff037e24 */ /* 0x000fe4000f8e00ff */
[----:B------:R-:W-:-:S04]  /*1bf0*/  @P1 FADD R25, RZ, -R25 ;  /* 0x80000019ff191221 */ /* 0x000fc80000000000 */
[----:B--2---:R-:W-:Y:S01]  /*1c00*/  FMUL R32, R25, R32 ;  /* 0x0000002019207220 */ /* 0x004fe20000400000 */
[----:B------:R-:W-:Y:S06]  /*1c10*/  BRA.U !UP0, `(.L_x_9) ;  /* 0x0000000508ac7547 */ /* 0x000fec000b800000 */
[----:B------:R-:W-:-:S04]  /*1c20*/  MOV R0, UR14 ;  /* 0x0000000e00007c02 */ /* 0x000fc80008000f00 */
        /* <DEDUP_REMOVED lines=11> */
.L_x_10:
        /* <DEDUP_REMOVED lines=23> */
[----:B------:R-:W-:Y:S02]  /*1e50*/  @P0 IMAD.U32 R3, RZ, RZ, UR21 ;  /* 0x00000015ff030e24 */ /* 0x000fe4000f8e00ff */
[----:B------:R-:W-:Y:S01]  /*1e60*/  @P4 IMAD.U32 R22, RZ, RZ, UR25 ;  /* 0x00000019ff164e24 */ /* 0x000fe2000f8e00ff */
[----:B------:R-:W-:Y:S02]  /*1e70*/  @P1 R2UR UR19, R4 ;  /* 0x00000000041312ca */ /* 0x000fe400000e0000 */
[----:B------:R-:W-:Y:S01]  /*1e80*/  @P0 R2UR UR6, R3 ;  /* 0x00000000030602ca */ /* 0x000fe200000e0000 */
[----:B------:R-:W-:Y:S01]  /*1e90*/  @P2 IMAD.U32 R3, RZ, RZ, UR23 ;  /* 0x00000017ff032e24 */ /* 0x000fe2000f8e00ff */
[----:B------:R-:W-:Y:S02]  /*1ea0*/  @P3 MOV R4, UR24 ;  /* 0x0000001800043c02 */ /* 0x000fe40008000f00 */
[----:B------:R-:W-:-:S02]  /*1eb0*/  @P4 R2UR UR16, R22 ;  /* 0x00000000161042ca */ /* 0x000fc400000e0000 */
        /* <DEDUP_REMOVED lines=21> */
[----:B------:R-:W-:Y:S01]  /*2010*/  @P4 IMAD.U32 R4, RZ, RZ, UR6 ;  /* 0x00000006ff044e24 */ /* 0x000fe2000f8e00ff */
[----:B------:R-:W-:Y:S01]  /*2020*/  @P4 MOV R0, UR19 ;  /* 0x0000001300004c02 */ /* 0x000fe20008000f00 */
[----:B------:R-:W-:Y:S01]  /*2030*/  @P2 IMAD.U32 R4, RZ, RZ, UR19 ;  /* 0x00000013ff042e24 */ /* 0x000fe2000f8e00ff */
[----:B------:R-:W-:Y:S01]  /*2040*/  ISETP.EQ.AND P4, PT, R22, RZ, PT ;  /* 0x000000ff1600720c */ /* 0x000fe20003f82270 */
[----:B------:R-:W-:Y:S02]  /*2050*/  @P2 IMAD.U32 R0, RZ, RZ, UR18 ;  /* 0x00000012ff002e24 */ /* 0x000fe4000f8e00ff */
[----:B------:R-:W-:Y:S02]  /*2060*/  @P1 IMAD.U32 R4, RZ, RZ, UR18 ;  /* 0x00000012ff041e24 */ /* 0x000fe4000f8e00ff */
[----:B------:R-:W-:-:S02]  /*2070*/  @P1 IMAD.U32 R0, RZ, RZ, UR17 ;  /* 0x00000011ff001e24 */ /* 0x000fc4000f8e00ff */
[----:B------:R-:W-:Y:S02]  /*2080*/  @P0 IMAD.U32 R4, RZ, RZ, UR17 ;  /* 0x00000011ff040e24 */ /* 0x000fe4000f8e00ff */
[----:B------:R-:W-:Y:S02]  /*2090*/  @P0 IMAD.U32 R0, RZ, RZ, UR16 ;  /* 0x00000010ff000e24 */ /* 0x000fe4000f8e00ff */
[----:B------:R-:W-:Y:S02]  /*20a0*/  @P3 IMAD.U32 R4, RZ, RZ, UR16 ;  /* 0x00000010ff043e24 */ /* 0x000fe4000f8e00ff */
[----:B------:R-:W-:Y:S01]  /*20b0*/  @P3 IMAD.U32 R0, RZ, RZ, UR15 ;  /* 0x0000000fff003e24 */ /* 0x000fe2000f8e00ff */
[----:B------:R-:W-:Y:S01]  /*20c0*/  @P4 MOV R0, R3 ;  /* 0x0000000300004202 */ /* 0x000fe20000000f00 */
[----:B------:R-:W-:Y:S02]  /*20d0*/  @P4 IMAD.U32 R4, RZ, RZ, UR15 ;  /* 0x0000000fff044e24 */ /* 0x000fe4000f8e00ff */
        /* <DEDUP_REMOVED lines=9> */
[----:B------:R-:W-:Y:S02]  /*2170*/  @P4 IMAD.U32 R25, RZ, RZ, UR16 ;  /* 0x00000010ff194e24 */ /* 0x000fe4000f8e00ff */
[----:B------:R-:W-:-:S08]  /*2180*/  @P5 IMAD.U32 R25, RZ, RZ, UR15 ;  /* 0x0000000fff195e24 */ /* 0x000fd0000f8e00ff */
[----:B------:R-:W-:-:S05]  /*2190*/  @P0 IMAD.MOV.U32 R25, RZ, RZ, R3 ;  /* 0x000000ffff190224 */ /* 0x000fca00078e0003 */
[----:B------:R-:W-:-:S07]  /*21a0*/  SHF.L.W.U32.HI R4, R25, UR5, R4 ;  /* 0x0000000519047c19 */ /* 0x000fce0008010e04 */
.L_x_11:
        /* <DEDUP_REMOVED lines=9> */
[C---:B------:R-:W-:Y:S02]  /*2240*/  LOP3.LUT R4, R3.reuse, UR14, RZ, 0x3c, !PT ;  /* 0x0000000e03047c12 */ /* 0x040fe4000f8e3cff */
[----:B------:R-:W0:Y:S01]  /*2250*/  I2F.F64.S64 R24, R24 ;  /* 0x0000001800187312 */ /* 0x000e220000301c00 */
[----:B------:R-:W-:Y:S02]  /*2260*/  LEA.HI R0, R3, R0, RZ, 0x1 ;  /* 0x0000000003007211 */ /* 0x000fe400078f08ff */
[----:B------:R-:W-:Y:S02]  /*2270*/  ISETP.GE.AND P0, PT, R4, RZ, PT ;  /* 0x000000ff0400720c */ /* 0x000fe40003f06270 */
[----:B------:R-:W-:-:S05]  /*2280*/  IADD3 R3, PT, PT, -R0, RZ, RZ ;  /* 0x000000ff00037210 */ /* 0x000fca0007ffe1ff */
[----:B------:R-:W-:Y:S01]  /*2290*/  @!P1 IMAD.MOV.U32 R0, RZ, RZ, R3 ;  /* 0x000000ffff009224 */ /* 0x000fe200078e0003 */
[----:B0-----:R-:W-:-:S10]  /*22a0*/  DMUL R26, R24, UR10 ;  /* 0x0000000a181a7c28 */ /* 0x001fd40008000000 */
[----:B------:R-:W0:Y:S02]  /*22b0*/  F2F.F32.F64 R26, R26 ;  /* 0x0000001a001a7310 */ /* 0x000e240000301000 */
[----:B0-----:R-:W-:-:S07]  /*22c0*/  FSEL R3, -R26, R26, !P0 ;  /* 0x0000001a1a037208 */ /* 0x001fce0004000100 */
.L_x_9:
[----:B------:R-:W-:Y:S01]  /*22d0*/  IMAD.WIDE R22, R23, 0x4, R14 ;  /* 0x0000000417167825 */ /* 0x000fe200078e020e */
[----:B------:R-:W-:-:S03]  /*22e0*/  LOP3.LUT R24, R0, 0x1, RZ, 0xc0, !PT ;  /* 0x0000000100187812 */ /* 0x000fc600078ec0ff */
[----:B------:R-:W-:Y:S01]  /*22f0*/  FMUL R27, R3, R3 ;  /* 0x00000003031b7220 */ /* 0x000fe20000400000 */
[----:B------:R-:W-:Y:S01]  /*2300*/  IMAD.MOV.U32 R4, RZ, RZ, 0x37cbac00 ;  /* 0x37cbac00ff047424 */ /* 0x000fe200078e00ff */
[----:B------:R-:W2:Y:S01]  /*2310*/  LDG.E R25, desc[UR12][R22.64] ;  /* 0x0000000c16197981 */ /* 0x000ea2000c1e1900 */
[----:B------:R-:W-:Y:S01]  /*2320*/  ISETP.NE.U32.AND P0, PT, R24, 0x1, PT ;  /* 0x000000011800780c */ /* 0x000fe20003f05070 */
[----:B------:R-:W-:Y:S02]  /*2330*/  IMAD.MOV.U32 R24, RZ, RZ, 0x3d2aaabb ;  /* 0x3d2aaabbff187424 */ /* 0x000fe400078e00ff */
[----:B------:R-:W-:Y:S01]  /*2340*/  FFMA R26, R27, R4, -0.0013887860113754868507 ;  /* 0xbab607ed1b1a7423 */ /* 0x000fe20000000004 */
[----:B------:R-:W-:Y:S01]  /*2350*/  IMAD.MOV.U32 R31, RZ, RZ, 0x3effffff ;  /* 0x3effffffff1f7424 */ /* 0x000fe200078e00ff */
[----:B------:R-:W-:Y:S01]  /*2360*/  LOP3.LUT P1, RZ, R0, 0x2, RZ, 0xc0, !PT ;  /* 0x0000000200ff7812 */ /* 0x000fe2000782c0ff */
[----:B------:R-:W-:Y:S01]  /*2370*/  UIADD3 UR5, UPT, UPT, UR20, -0x1, URZ ;  /* 0xffffffff14057890 */ /* 0x000fe2000fffe0ff */
[----:B------:R-:W-:Y:S01]  /*2380*/  FSEL R24, R24, 0.0083327032625675201416, !P0 ;  /* 0x3c0885e418187808 */ /* 0x000fe20004000000 */
[----:B------:R-:W0:Y:S01]  /*2390*/  LDCU.64 UR10, c[0x0][0x390] ;  /* 0x00007200ff0a77ac */ /* 0x000e220008000a00 */
[----:B------:R-:W-:Y:S01]  /*23a0*/  FSEL R26, R26, -0.00019574658654164522886, !P0 ;  /* 0xb94d41531a1a7808 */ /* 0x000fe20004000000 */
[----:B------:R-:W-:Y:S01]  /*23b0*/  IMAD.U32 R34, RZ, RZ, UR8 ;  /* 0x00000008ff227e24 */ /* 0x000fe2000f8e00ff */
[----:B------:R-:W-:-:S02]  /*23c0*/  FSEL R31, -R31, -0.16666662693023681641, !P0 ;  /* 0xbe2aaaa81f1f7808 */ /* 0x000fc40004000100 */
[----:B------:R-:W-:Y:S01]  /*23d0*/  FSEL R0, R3, 1, P0 ;  /* 0x3f80000003007808 */ /* 0x000fe20000000000 */
[----:B------:R-:W-:Y:S01]  /*23e0*/  FFMA R24, R27, R26, R24 ;  /* 0x0000001a1b187223 */ /* 0x000fe20000000018 */
[----:B------:R-:W-:-:S03]  /*23f0*/  ISETP.NE.AND P0, PT, R2, UR5, PT ;  /* 0x0000000502007c0c */ /* 0x000fc6000bf05270 */
[C---:B------:R-:W-:Y:S01]  /*2400*/  FFMA R24, R27.reuse, R24, R31 ;  /* 0x000000181b187223 */ /* 0x040fe2000000001f */
[----:B------:R-:W-:-:S04]  /*2410*/  FFMA R27, R27, R0, RZ ;  /* 0x000000001b1b7223 */ /* 0x000fc800000000ff */
[----:B------:R-:W-:Y:S01]  /*2420*/  FFMA R27, R27, R24, R0 ;  /* 0x000000181b1b7223 */ /* 0x000fe20000000000 */
[----:B------:R-:W-:-:S03]  /*2430*/  VIADD R0, R2, 0x1 ;  /* 0x0000000102007836 */ /* 0x000fc60000000000 */
[----:B------:R-:W-:Y:S01]  /*2440*/  @P1 FADD R27, RZ, -R27 ;  /* 0x8000001bff1b1221 */ /* 0x000fe20000000000 */
[----:B------:R-:W-:Y:S02]  /*2450*/  ISETP.NE.AND P1, PT, R2, RZ, PT ;  /* 0x000000ff0200720c */ /* 0x000fe40003f25270 */
[----:B------:R-:W-:Y:S02]  /*2460*/  SEL R0, R0, RZ, P0 ;  /* 0x000000ff00007207 */ /* 0x000fe40000000000 */
[----:B------:R-:W-:-:S04]  /*2470*/  SEL R2, R2, UR20, P1 ;  /* 0x0000001402027c07 */ /* 0x000fc80008800000 */
[----:B------:R-:W-:Y:S02]  /*2480*/  SHF.R.S32.HI R3, RZ, 0x1f, R2 ;  /* 0x0000001fff037819 */ /* 0x000fe40000011402 */
[----:B------:R-:W-:-:S04]  /*2490*/  IADD3 R30, P1, PT, R2, UR8, RZ ;  /* 0x00000008021e7c10 */ /* 0x000fc8000ff3e0ff */
[----:B------:R-:W-:Y:S01]  /*24a0*/  LEA.HI.X.SX32 R31, R34, R3, 0x1, P1 ;  /* 0x00000003221f7211 */ /* 0x000fe200008f0eff */
[----:B------:R-:W-:Y:S01]  /*24b0*/  VIADD R3, R0, UR8 ;  /* 0x0000000800037c36 */ /* 0x000fe20008000000 */
[----:B------:R-:W1:Y:S01]  /*24c0*/  LDC.64 R34, c[0x0][0x380] ;  /* 0x0000e000ff227b82 */ /* 0x000e620000000a00 */
[C---:B------:R-:W-:Y:S01]  /*24d0*/  IMAD.SHL.U32 R0, R30.reuse, 0x4, RZ ;  /* 0x000000041e007824 */ /* 0x040fe200078e00ff */
[----:B------:R-:W-:Y:S01]  /*24e0*/  SHF.L.U64.HI R2, R30, 0x2, R31 ;  /* 0x000000021e027819 */ /* 0x000fe2000001021f */
[----:B------:R-:W-:-:S03]  /*24f0*/  IMAD.WIDE R28, R3, 0x4, R28 ;  /* 0x00000004031c7825 */ /* 0x000fc600078e021c */
[----:B0-----:R-:W-:-:S03]  /*2500*/  IADD3 R30, P0, PT, R0, UR10, RZ ;  /* 0x0000000a001e7c10 */ /* 0x001fc6000ff1e0ff */
[----:B------:R-:W3:Y:S01]  /*2510*/  LDG.E R28, desc[UR12][R28.64] ;  /* 0x0000000c1c1c7981 */ /* 0x000ee2000c1e1900 */
[----:B------:R-:W-:-:S05]  /*2520*/  IADD3.X R31, PT, PT, R2, UR11, RZ, P0, !PT ;  /* 0x0000000b021f7c10 */ /* 0x000fca00087fe4ff */
[----:B------:R-:W4:Y:S01]  /*2530*/  LDG.E R30, desc[UR12][R30.64+-0x4] ;  /* 0xfffffc0c1e1e7981 */ /* 0x000f22000c1e1900 */
[----:B--2---:R-:W-:Y:S02]  /*2540*/  FFMA R32, R27, -R25, R32 ;  /* 0x800000191b207223 */ /* 0x004fe40000000020 */
[----:B------:R-:W0:Y:S08]  /*2550*/  LDC.64 R24, c[0x0][0x3b0] ;  /* 0x0000ec00ff187b82 */ /* 0x000e300000000a00 */
[----:B------:R-:W2:Y:S01]  /*2560*/  LDC.64 R26, c[0x0][0x3b8] ;  /* 0x0000ee00ff1a7b82 */ /* 0x000ea20000000a00 */
[----:B0-----:R-:W-:-:S05]  /*2570*/  IMAD.WIDE R24, R33, 0x4, R24 ;  /* 0x0000000421187825 */ /* 0x001fca00078e0218 */
[----:B------:R-:W4:Y:S01]  /*2580*/  LDG.E R37, desc[UR12][R24.64] ;  /* 0x0000000c18257981 */ /* 0x000f22000c1e1900 */
[----:B--2---:R-:W-:-:S05]  /*2590*/  IMAD.WIDE R26, R33, 0x4, R26 ;  /* 0x00000004211a7825 */ /* 0x004fca00078e021a */
[----:B------:R-:W2:Y:S01]  /*25a0*/  LDG.E R36, desc[UR12][R26.64] ;  /* 0x0000000c1a247981 */ /* 0x000ea2000c1e1900 */
[----:B------:R-:W-:-:S04]  /*25b0*/  FADD R32, -R7, R32 ;  /* 0x0000002007207221 */ /* 0x000fc80000000100 */
[----:B------:R-:W-:Y:S01]  /*25c0*/  FFMA R6, R6, R32, R5 ;  /* 0x0000002006067223 */ /* 0x000fe20000000005 */
[----:B-1----:R-:W-:-:S04]  /*25d0*/  IMAD.WIDE R34, R33, 0x4, R34 ;  /* 0x0000000421227825 */ /* 0x002fc800078e0222 */
[----:B---3--:R-:W-:Y:S01]  /*25e0*/  FADD R5, -R7, R28 ;  /* 0x0000001c07057221 */ /* 0x008fe20000000100 */
[----:B------:R-:W-:-:S04]  /*25f0*/  IMAD.WIDE R28, R33, 0x4, R14 ;  /* 0x00000004211c7825 */ /* 0x000fc800078e020e */
[----:B----4-:R-:W-:Y:S01]  /*2600*/  FADD R7, -R7, R30 ;  /* 0x0000001e07077221 */ /* 0x010fe20000000100 */
[----:B------:R-:W-:-:S04]  /*2610*/  FFMA R5, R37, R5, R6 ;  /* 0x0000000525057223 */ /* 0x000fc80000000006 */
[----:B--2---:R-:W-:-:S05]  /*2620*/  FFMA R31, R36, R7, R5 ;  /* 0x00000007241f7223 */ /* 0x004fca0000000005 */
[----:B------:R0:W-:Y:S04]  /*2630*/  STG.E desc[UR12][R34.64], R31 ;  /* 0x0000001f22007986 */ /* 0x0001e8000c10190c */
[----:B------:R-:W2:Y:S04]  /*2640*/  LDG.E R7, desc[UR12][R8.64] ;  /* 0x0000000c08077981 */ /* 0x000ea8000c1e1900 */
[----:B------:R-:W2:Y:S04]  /*2650*/  LDG.E R6, desc[UR12][R28.64] ;  /* 0x0000000c1c067981 */ /* 0x000ea8000c1e1900 */
[----:B------:R0:W5:Y:S01]  /*2660*/  LDG.E R10, desc[UR12][R10.64] ;  /* 0x0000000c0a0a7981 */ /* 0x000162000c1e1900 */
[----:B------:R-:W-:Y:S01]  /*2670*/  IMAD.U32 R30, RZ, RZ, UR4 ;  /* 0x00000004ff1e7e24 */ /* 0x000fe2000f8e00ff */
[----:B------:R-:W-:Y:S01]  /*2680*/  MOV R5, UR7 ;  /* 0x0000000700057c02 */ /* 0x000fe20008000f00 */
[----:B--2---:R-:W-:Y:S01]  /*2690*/  FMUL R7, R6, R7 ;  /* 0x0000000706077220 */ /* 0x004fe20000400000 */
        /* <DEDUP_REMOVED lines=13> */
.L_x_13:
        /* <DEDUP_REMOVED lines=23> */
[----:B------:R-:W-:-:S03]  /*28e0*/  @P1 IMAD.U32 R9, RZ, RZ, UR20 ;  /* 0x00000014ff091e24 */ /* 0x000fc6000f8e00ff */
[----:B------:R-:W-:Y:S02]  /*28f0*/  @P0 R2UR UR6, R8 ;  /* 0x00000000080602ca */ /* 0x000fe400000e0000 */
[----:B------:R-:W-:Y:S02]  /*2900*/  @P2 MOV R8, UR21 ;  /* 0x0000001500082c02 */ /* 0x000fe40008000f00 */
[----:B------:R-:W-:Y:S01]  /*2910*/  @P1 R2UR UR19, R9 ;  /* 0x00000000091312ca */ /* 0x000fe200000e0000 */
[----:B------:R-:W-:Y:S01]  /*2920*/  @P3 IMAD.U32 R9, RZ, RZ, UR22 ;  /* 0x00000016ff093e24 */ /* 0x000fe2000f8e00ff */
[----:B------:R-:W-:Y:S01]  /*2930*/  @P2 R2UR UR18, R8 ;  /* 0x00000000081222ca */ /* 0x000fe200000e0000 */
[----:B------:R-:W-:Y:S02]  /*2940*/  @P5 IMAD.U32 R8, RZ, RZ, UR24 ;  /* 0x00000018ff085e24 */ /* 0x000fe4000f8e00ff */
[----:B------:R-:W-:Y:S01]  /*2950*/  @P4 IMAD.U32 R11, RZ, RZ, UR23 ;  /* 0x00000017ff0b4e24 */ /* 0x000fe2000f8e00ff */
[----:B------:R-:W-:-:S02]  /*2960*/  @P3 R2UR UR17, R9 ;  /* 0x00000000091132ca */ /* 0x000fc400000e0000 */
[----:B------:R-:W-:Y:S02]  /*2970*/  @P5 R2UR UR15, R8 ;  /* 0x00000000080f52ca */ /* 0x000fe400000e0000 */
        /* <DEDUP_REMOVED lines=29> */
[----:B------:R-:W-:Y:S01]  /*2b50*/  @P4 MOV R8, UR15 ;  /* 0x0000000f00084c02 */ /* 0x000fe20008000f00 */
[--C-:B------:R-:W-:Y:S02]  /*2b60*/  @P4 IMAD.MOV.U32 R5, RZ, RZ, R11.reuse ;  /* 0x000000ffff054224 */ /* 0x100fe400078e000b */
        /* <DEDUP_REMOVED lines=13> */
.L_x_14:
[C---:B------:R-:W-:Y:S01]  /*2c40*/  SHF.L.W.U32.HI R11, R8.reuse, 0x2, R5 ;  /* 0x00000002080b7819 */ /* 0x040fe20000010e05 */
[----:B------:R-:W-:Y:S01]  /*2c50*/  UMOV UR8, 0x54442d19 ;  /* 0x54442d1900087882 */ /* 0x000fe20000000000 */
[----:B------:R-:W-:Y:S01]  /*2c60*/  SHF.L.U32 R8, R8, 0x2, RZ ;  /* 0x0000000208087819 */ /* 0x000fe200000006ff */
        /* <DEDUP_REMOVED lines=9> */
[----:B------:R-:W-:-:S03]  /*2d00*/  ISETP.GE.AND P0, PT, R5, RZ, PT ;  /* 0x000000ff0500720c */ /* 0x000fc60003f06270 */
[----:B------:R-:W-:-:S04]  /*2d10*/  IMAD.MOV R5, RZ, RZ, -R30 ;  /* 0x000000ffff057224 */ /* 0x000fc800078e0a1e */
[----:B------:R-:W-:Y:S01]  /*2d20*/  @!P1 IMAD.MOV.U32 R30, RZ, RZ, R5 ;  /* 0x000000ffff1e9224 */ /* 0x000fe200078e0005 */
[----:B0-----:R-:W-:-:S10]  /*2d30*/  DMUL R28, R8, UR8 ;  /* 0x00000008081c7c28 */ /* 0x001fd40008000000 */
[----:B------:R-:W0:Y:S02]  /*2d40*/  F2F.F32.F64 R28, R28 ;  /* 0x0000001c001c7310 */ /* 0x000e240000301000 */
[----:B0-----:R-:W-:-:S07]  /*2d50*/  FSEL R5, -R28, R28, !P0 ;  /* 0x0000001c1c057208 */ /* 0x001fce0004000100 */
.L_x_12:
[----:B------:R0:W2:Y:S01]  /*2d60*/  LDG.E R9, desc[UR12][R16.64] ;  /* 0x0000000c10097981 */ /* 0x0000a2000c1e1900 */
        /* <DEDUP_REMOVED lines=10> */
[----:B0-----:R-:W-:Y:S01]  /*2e10*/  FSEL R17, -R8, -0.4999999701976776123, !P0 ;  /* 0xbeffffff08117808 */ /* 0x001fe20004000100 */
        /* <DEDUP_REMOVED lines=16> */
[----:B------:R-:W-:Y:S01]  /*2f20*/  MOV R11, RZ ;  /* 0x000000ff000b7202 */ /* 0x000fe20000000f00 */
[----:B------:R-:W-:Y:S01]  /*2f30*/  IMAD.MOV.U32 R5, RZ, RZ, RZ ;  /* 0x000000ffff057224 */ /* 0x000fe200078e00ff */
[----:B------:R-:W0:Y:S01]  /*2f40*/  LDCU.64 UR10, c[0x4][URZ] ;  /* 0x01000000ff0a77ac */ /* 0x000e220008000a00 */
[----:B------:R-:W-:Y:S01]  /*2f50*/  IMAD.MOV.U32 R30, RZ, RZ, RZ ;  /* 0x000000ffff1e7224 */ /* 0x000fe200078e00ff */
[----:B------:R-:W-:-:S03]  /*2f60*/  ULOP3.LUT UR8, UR5, 0x80000000, URZ, 0xfc, !UPT ;  /* 0x8000000005087892 */ /* 0x000fc6000f8efcff */
[----:B------:R-:W-:-:S09]  /*2f70*/  UMOV UR5, URZ ;  /* 0x000000ff00057c82 */ /* 0x000fd20008000000 */
.L_x_16:
        /* <DEDUP_REMOVED lines=27> */
[----:B------:R-:W-:Y:S01]  /*3130*/  @P2 IMAD.U32 R11, RZ, RZ, UR21 ;  /* 0x00000015ff0b2e24 */ /* 0x000fe2000f8e00ff */
[----:B------:R-:W-:Y:S02]  /*3140*/  @P4 MOV R17, UR23 ;  /* 0x0000001700114c02 */ /* 0x000fe40008000f00 */
        /* <DEDUP_REMOVED lines=46> */
[----:B------:R-:W-:-:S04]  /*3430*/  @P0 MOV R17, R11 ;  /* 0x0000000b00110202 */ /* 0x000fc80000000f00 */
[----:B------:R-:W-:-:S07]  /*3440*/  SHF.L.W.U32.HI R16, R17, UR5, R16 ;  /* 0x0000000511107c19 */ /* 0x000fce0008010e10 */
.L_x_17:
        /* <DEDUP_REMOVED lines=18> */
.L_x_15:
[----:B------:R-:W2:Y:S04]  /*3570*/  LDG.E R12, desc[UR12][R12.64] ;  /* 0x0000000c0c0c7981 */ /* 0x000ea8000c1e1900 */
[----:B------:R0:W5:Y:S01]  /*3580*/  LDG.E R18, desc[UR12][R18.64] ;  /* 0x0000000c12127981 */ /* 0x000162000c1e1900 */
[----:B------:R-:W-:Y:S01]  /*3590*/  FMUL R28, R17, R17 ;  /* 0x00000011111c7220 */ /* 0x000fe20000400000 */
[C---:B------:R-:W-:Y:S02]  /*35a0*/  LOP3.LUT R11, R5.reuse, 0x1, RZ, 0xc0, !PT ;  /* 0x00000001050b7812 */ /* 0x040fe400078ec0ff */
[----:B------:R-:W-:Y:S01]  /*35b0*/  LOP3.LUT P1, RZ, R5, 0x2, RZ, 0xc0, !PT ;  /* 0x0000000205ff7812 */ /* 0x000fe2000782c0ff */
[----:B------:R-:W-:Y:S01]  /*35c0*/  FFMA R16, R28, R4, -0.0013887860113754868507 ;  /* 0xbab607ed1c107423 */ /* 0x000fe20000000004 */
[----:B------:R-:W-:Y:S01]  /*35d0*/  ISETP.NE.U32.AND P0, PT, R11, 0x1, PT ;  /* 0x000000010b00780c */ /* 0x000fe20003f05070 */
[----:B------:R-:W-:-:S03]  /*35e0*/  IMAD.MOV.U32 R11, RZ, RZ, 0x3d2aaabb ;  /* 0x3d2aaabbff0b7424 */ /* 0x000fc600078e00ff */
[----:B------:R-:W-:Y:S01]  /*35f0*/  FSEL R29, R16, -0.00019574658654164522886, !P0 ;  /* 0xb94d4153101d7808 */ /* 0x000fe20004000000 */
[----:B------:R-:W-:Y:S01]  /*3600*/  IMAD.MOV.U32 R16, RZ, RZ, 0x3effffff ;  /* 0x3effffffff107424 */ /* 0x000fe200078e00ff */
[----:B------:R-:W-:Y:S02]  /*3610*/  FSEL R31, R11, 0.0083327032625675201416, !P0 ;  /* 0x3c0885e40b1f7808 */ /* 0x000fe40004000000 */
[----:B------:R-:W-:Y:S02]  /*3620*/  FSEL R5, R17, 1, P0 ;  /* 0x3f80000011057808 */ /* 0x000fe40000000000 */
[----:B------:R-:W-:Y:S01]  /*3630*/  FSEL R30, -R16, -0.16666662693023681641, !P0 ;  /* 0xbe2aaaa8101e7808 */ /* 0x000fe20004000100 */
[----:B------:R-:W-:-:S04]  /*3640*/  FFMA R29, R28, R29, R31 ;  /* 0x0000001d1c1d7223 */ /* 0x000fc8000000001f */
[C---:B------:R-:W-:Y:S01]  /*3650*/  FFMA R29, R28.reuse, R29, R30 ;  /* 0x0000001d1c1d7223 */ /* 0x040fe2000000001e */
[----:B------:R-:W-:-:S04]  /*3660*/  FFMA R28, R28, R5, RZ ;  /* 0x000000051c1c7223 */ /* 0x000fc800000000ff */
[----:B------:R-:W-:Y:S01]  /*3670*/  FFMA R28, R28, R29, R5 ;  /* 0x0000001d1c1c7223 */ /* 0x000fe20000000005 */
[----:B------:R-:W-:-:S03]  /*3680*/  FADD R5, R6, -R7 ;  /* 0x8000000706057221 */ /* 0x000fc60000000000 */
[----:B------:R-:W-:-:S04]  /*3690*/  @P1 FADD R28, RZ, -R28 ;  /* 0x8000001cff1c1221 */ /* 0x000fc80000000000 */
[----:B--2---:R-:W-:-:S04]  /*36a0*/  FFMA R9, R28, -R12, R9 ;  /* 0x8000000c1c097223 */ /* 0x004fc80000000009 */
[----:B------:R-:W-:Y:S01]  /*36b0*/  FADD R7, -R6, R9 ;  /* 0x0000000906077221 */ /* 0x000fe20000000100 */
[----:B------:R-:W-:-:S03]  /*36c0*/  IMAD.U32 R9, RZ, RZ, UR4 ;  /* 0x00000004ff097e24 */ /* 0x000fc6000f8e00ff */
[----:B-----5:R-:W-:Y:S01]  /*36d0*/  FFMA R7, R10, R7, R5 ;  /* 0x000000070a077223 */ /* 0x020fe20000000005 */
[----:B------:R-:W-:Y:S01]  /*36e0*/  IMAD.U32 R5, RZ, RZ, UR7 ;  /* 0x00000007ff057e24 */ /* 0x000fe2000f8e00ff */
[----:B0-----:R-:W-:Y:S06]  /*36f0*/  BRA.U !UP0, `(.L_x_18) ;  /* 0x0000000508ac7547 */ /* 0x001fec000b800000 */
[----:B------:R-:W-:-:S05]  /*3700*/  IMAD.U32 R5, RZ, RZ, UR14 ;  /* 0x0000000eff057e24 */ /* 0x000fca000f8e00ff */
[----:B------:R-:W-:-:S13]  /*3710*/  FSETP.NEU.AND P0, PT, |R5|, +INF , PT ;  /* 0x7f8000000500780b */ /* 0x000fda0003f0d200 */
[----:B------:R-:W-:Y:S01]  /*3720*/  @!P0 FMUL R5, RZ, UR14 ;  /* 0x0000000eff058c20 */ /* 0x000fe20008400000 */
[----:B------:R-:W-:Y:S01]  /*3730*/  @!P0 MOV R9, RZ ;  /* 0x000000ff00098202 */ /* 0x000fe20000000f00 */
        /* <DEDUP_REMOVED lines=8> */
.L_x_19:
        /* <DEDUP_REMOVED lines=77> */
.L_x_20:
        /* <DEDUP_REMOVED lines=18> */
.L_x_18:
[----:B------:R-:W2:Y:S01]  /*3db0*/  LDG.E R22, desc[UR12][R22.64] ;  /* 0x0000000c16167981 */ /* 0x000ea2000c1e1900 */
[----:B------:R-:W-:Y:S01]  /*3dc0*/  FMUL R10, R5, R5 ;  /* 0x00000005050a7220 */ /* 0x000fe20000400000 */
[C---:B------:R-:W-:Y:S01]  /*3dd0*/  LOP3.LUT R12, R9.reuse, 0x1, RZ, 0xc0, !PT ;  /* 0x00000001090c7812 */ /* 0x040fe200078ec0ff */
[----:B------:R-:W-:Y:S02]  /*3de0*/  IMAD.MOV.U32 R17, RZ, RZ, 0x3c0885e4 ;  /* 0x3c0885e4ff117424 */ /* 0x000fe400078e00ff */
[----:B------:R-:W-:Y:S01]  /*3df0*/  FFMA R13, R10, R4, -0.0013887860113754868507 ;  /* 0xbab607ed0a0d7423 */ /* 0x000fe20000000004 */
[----:B------:R-:W-:Y:S01]  /*3e00*/  ISETP.NE.U32.AND P0, PT, R12, 0x1, PT ;  /* 0x000000010c00780c */ /* 0x000fe20003f05070 */
[----:B------:R-:W-:-:S03]  /*3e10*/  VIADD R9, R9, 0x1 ;  /* 0x0000000109097836 */ /* 0x000fc60000000000 */
[----:B------:R-:W-:Y:S02]  /*3e20*/  FSEL R13, R13, -0.00019574658654164522886, P0 ;  /* 0xb94d41530d0d7808 */ /* 0x000fe40000000000 */
[----:B------:R-:W-:Y:S02]  /*3e30*/  FSEL R17, R17, 0.041666727513074874878, !P0 ;  /* 0x3d2aaabb11117808 */ /* 0x000fe40004000000 */
[----:B------:R-:W-:Y:S02]  /*3e40*/  FSEL R8, -R8, -0.4999999701976776123, !P0 ;  /* 0xbeffffff08087808 */ /* 0x000fe40004000100 */
[----:B------:R-:W-:Y:S01]  /*3e50*/  LOP3.LUT P1, RZ, R9, 0x2, RZ, 0xc0, !PT ;  /* 0x0000000209ff7812 */ /* 0x000fe2000782c0ff */
[----:B------:R-:W-:Y:S01]  /*3e60*/  FFMA R13, R10, R13, R17 ;  /* 0x0000000d0a0d7223 */ /* 0x000fe20000000011 */
[----:B------:R-:W-:-:S03]  /*3e70*/  FSEL R5, R5, 1, !P0 ;  /* 0x3f80000005057808 */ /* 0x000fc60004000000 */
[C---:B------:R-:W-:Y:S02]  /*3e80*/  FFMA R8, R10.reuse, R13, R8 ;  /* 0x0000000d0a087223 */ /* 0x040fe40000000008 */
[----:B------:R-:W-:-:S04]  /*3e90*/  FFMA R10, R10, R5, RZ ;  /* 0x000000050a0a7223 */ /* 0x000fc800000000ff */
[----:B------:R-:W-:-:S04]  /*3ea0*/  FFMA R5, R10, R8, R5 ;  /* 0x000000080a057223 */ /* 0x000fc80000000005 */
[----:B------:R-:W-:-:S04]  /*3eb0*/  @P1 FADD R5, RZ, -R5 ;  /* 0x80000005ff051221 */ /* 0x000fc80000000000 */
[----:B--2---:R-:W-:Y:S01]  /*3ec0*/  FMUL R5, R5, R22 ;  /* 0x0000001605057220 */ /* 0x004fe20000400000 */
[----:B------:R-:W-:Y:S06]  /*3ed0*/  BRA.U !UP0, `(.L_x_21) ;  /* 0x0000000508e07547 */ /* 0x000fec000b800000 */
[----:B------:R-:W-:-:S05]  /*3ee0*/  IMAD.U32 R8, RZ, RZ, UR14 ;  /* 0x0000000eff087e24 */ /* 0x000fca000f8e00ff */
[----:B------:R-:W-:-:S13]  /*3ef0*/  FSETP.NEU.AND P0, PT, |R8|, +INF , PT ;  /* 0x7f8000000800780b */ /* 0x000fda0003f0d200 */
[----:B------:R-:W-:Y:S01]  /*3f00*/  VOTEU.ANY UP0, P0 ;  /* 0x0000000000ff7886 */ /* 0x000fe20000000100 */
[----:B------:R-:W-:-:S04]  /*3f10*/  PLOP3.LUT P0, PT, PT, PT, UP0, 0x80, 0x8 ;  /* 0x000000000008781c */ /* 0x000fc80003f0f008 */
[----:B------:R-:W-:-:S09]  /*3f20*/  @!UP0 UMOV UR4, URZ ;  /* 0x000000ff00048c82 */ /* 0x000fd20008000000 */
[----:B------:R-:W-:-:S05]  /*3f30*/  @!P0 FMUL R8, RZ, UR14 ;  /* 0x0000000eff088c20 */ /* 0x000fca0008400000 */
[----:B------:R-:W-:Y:S01]  /*3f40*/  @!P0 R2UR UR7, R8 ;  /* 0x00000000080782ca */ /* 0x000fe200000e0000 */
[----:B------:R-:W-:-:S14]  /*3f50*/  BRA.U !UP0, `(.L_x_21) ;  /* 0x0000000508c07547 */ /* 0x000fdc000b800000 */
[----:B------:R-:W-:Y:S01]  /*3f60*/  USHF.L.U32 UR4, UR14, 0x8, URZ ;  /* 0x000000080e047899 */ /* 0x000fe200080006ff */
[----:B------:R-:W-:Y:S02]  /*3f70*/  HFMA2 R10, -RZ, RZ, 0, 0 ;  /* 0x00000000ff0a7431 */ /* 0x000fe400000001ff */
[----:B------:R-:W-:Y:S01]  /*3f80*/  IMAD.MOV.U32 R17, RZ, RZ, RZ ;  /* 0x000000ffff117224 */ /* 0x000fe200078e00ff */
[----:B------:R-:W0:Y:S01]  /*3f90*/  LDCU.64 UR8, c[0x4][URZ] ;  /* 0x01000000ff0877ac */ /* 0x000e220008000a00 */
[----:B------:R-:W-:Y:S01]  /*3fa0*/  ULOP3.LUT UR7, UR4, 0x80000000, URZ, 0xfc, !UPT ;  /* 0x8000000004077892 */ /* 0x000fe2000f8efcff */
[----:B------:R-:W-:Y:S02]  /*3fb0*/  UMOV UR5, URZ ;  /* 0x000000ff00057c82 */ /* 0x000fe40008000000 */
[----:B------:R-:W-:-:S09]  /*3fc0*/  UMOV UR4, URZ ;  /* 0x000000ff00047c82 */ /* 0x000fd20008000000 */
.L_x_22:
        /* <DEDUP_REMOVED lines=15> */
[----:B------:R-:W-:-:S04]  /*40c0*/  IADD3 R8, P6, PT, R8, UR5, RZ ;  /* 0x0000000508087c10 */ /* 0x000fc8000ffde0ff */
[C---:B------:R-:W-:Y:S02]  /*40d0*/  R2UR UR5, R8.reuse ;  /* 0x00000000080572ca */ /* 0x040fe400000e0000 */
[C---:B------:R-:W-:Y:S02]  /*40e0*/  R2UR UR10, R8.reuse ;  /* 0x00000000080a72ca */ /* 0x040fe400000e0000 */
[C---:B------:R-:W-:Y:S02]  /*40f0*/  R2UR UR11, R8.reuse ;  /* 0x00000000080b72ca */ /* 0x040fe400000e0000 */
[C---:B------:R-:W-:Y:S02]  /*4100*/  R2UR UR20, R8.reuse ;  /* 0x00000000081472ca */ /* 0x040fe400000e0000 */
[C---:B------:R-:W-:Y:S02]  /*4110*/  R2UR UR21, R8.reuse ;  /* 0x00000000081572ca */ /* 0x040fe400000e0000 */
[----:B------:R-:W-:Y:S01]  /*4120*/  R2UR UR22, R8 ;  /* 0x00000000081672ca */ /* 0x000fe200000e0000 */
[----:B------:R-:W-:-:S02]  /*4130*/  IMAD.X R8, R9, 0x1, R17, P6 ;  /* 0x0000000109087824 */ /* 0x000fc400030e0611 */
[----:B------:R-:W-:Y:S02]  /*4140*/  @P0 IMAD.U32 R9, RZ, RZ, UR5 ;  /* 0x00000005ff090e24 */ /* 0x000fe4000f8e00ff */
[----:B------:R-:W-:Y:S01]  /*4150*/  @P1 IMAD.U32 R12, RZ, RZ, UR10 ;  /* 0x0000000aff0c1e24 */ /* 0x000fe2000f8e00ff */
[----:B------:R-:W-:Y:S01]  /*4160*/  R2UR UR5, R8 ;  /* 0x00000000080572ca */ /* 0x000fe200000e0000 */
[----:B------:R-:W-:Y:S01]  /*4170*/  @P2 IMAD.U32 R8, RZ, RZ, UR11 ;  /* 0x0000000bff082e24 */ /* 0x000fe2000f8e00ff */
[----:B------:R-:W-:Y:S01]  /*4180*/  @P0 R2UR UR6, R9 ;  /* 0x00000000090602ca */ /* 0x000fe200000e0000 */
[----:B------:R-:W-:Y:S01]  /*4190*/  @P3 IMAD.U32 R9, RZ, RZ, UR20 ;  /* 0x00000014ff093e24 */ /* 0x000fe2000f8e00ff */
[----:B------:R-:W-:Y:S01]  /*41a0*/  @P1 R2UR UR19, R12 ;  /* 0x000000000c1312ca */ /* 0x000fe200000e0000 */
[----:B------:R-:W-:Y:S01]  /*41b0*/  @P4 IMAD.U32 R12, RZ, RZ, UR21 ;  /* 0x00000015ff0c4e24 */ /* 0x000fe2000f8e00ff */
[----:B------:R-:W-:Y:S02]  /*41c0*/  @P2 R2UR UR18, R8 ;  /* 0x00000000081222ca */ /* 0x000fe400000e0000 */
[----:B------:R-:W-:-:S02]  /*41d0*/  @P5 MOV R8, UR22 ;  /* 0x0000001600085c02 */ /* 0x000fc40008000f00 */
[----:B------:R-:W-:Y:S02]  /*41e0*/  @P3 R2UR UR17, R9 ;  /* 0x00000000091132ca */ /* 0x000fe400000e0000 */
        /* <DEDUP_REMOVED lines=15> */
[----:B------:R-:W-:-:S02]  /*42e0*/  ISETP.EQ.AND P1, PT, R8, -0x4, PT ;  /* 0xfffffffc0800780c */ /* 0x000fc40003f22270 */
[C---:B------:R-:W-:Y:S01]  /*42f0*/  ISETP.EQ.AND P0, PT, R8.reuse, RZ, PT ;  /* 0x000000ff0800720c */ /* 0x040fe20003f02270 */
[----:B------:R-:W-:Y:S01]  /*4300*/  VOTEU.ANY UP6, P6 ;  /* 0x0000000000ff7886 */ /* 0x000fe200030c0100 */
[----:B------:R-:W-:Y:S01]  /*4310*/  ISETP.EQ.AND P6, PT, R8, 0x4, PT ;  /* 0x000000040800780c */ /* 0x000fe20003fc2270 */
[----:B------:R-:W-:Y:S02]  /*4320*/  VOTEU.ANY UP5, P5 ;  /* 0x0000000000ff7886 */ /* 0x000fe400028a0100 */
[----:B------:R-:W-:Y:S01]  /*4330*/  VOTEU.ANY UP3, P4 ;  /* 0x0000000000ff7886 */ /* 0x000fe20002060100 */
[----:B------:R-:W-:Y:S01]  /*4340*/  @UP6 UMOV UR4, UR6 ;  /* 0x0000000600046c82 */ /* 0x000fe20008000000 */
        /* <DEDUP_REMOVED lines=18> */
[----:B------:R-:W-:Y:S05]  /*4470*/  BRA.U !UP4, `(.L_x_23) ;  /* 0x000000010c2c7547 */ /* 0x000fea000b800000 */
[----:B------:R-:W-:Y:S01]  /*4480*/  ISETP.EQ.AND P0, PT, R8, 0x8, PT ;  /* 0x000000080800780c */ /* 0x000fe20003f02270 */
[----:B------:R-:W-:Y:S01]  /*4490*/  @UP2 UMOV UR6, UR19 ;  /* 0x0000001300062c82 */ /* 0x000fe20008000000 */
[----:B------:R-:W-:Y:S01]  /*44a0*/  @UP1 UMOV UR6, UR18 ;  /* 0x0000001200061c82 */ /* 0x000fe20008000000 */
[----:B------:R-:W-:Y:S01]  /*44b0*/  @UP0 UMOV UR6, UR17 ;  /* 0x0000001100060c82 */ /* 0x000fe20008000000 */
[----:B------:R-:W-:Y:S01]  /*44c0*/  @UP6 UMOV UR6, UR16 ;  /* 0x0000001000066c82 */ /* 0x000fe20008000000 */
[----:B------:R-:W-:Y:S01]  /*44d0*/  @UP5 UMOV UR6, UR15 ;  /* 0x0000000f00065c82 */ /* 0x000fe20008000000 */
[----:B------:R-:W-:-:S04]  /*44e0*/  ULOP3.LUT UR8, UR8, 0x1f, URZ, 0xc0, !UPT ;  /* 0x0000001f08087892 */ /* 0x000fc8000f8ec0ff */
[----:B------:R-:W-:-:S03]  /*44f0*/  USHF.L.W.U32.HI UR4, UR7, UR8, UR4 ;  /* 0x0000000807047299 */ /* 0x000fc60008010e04 */
[----:B------:R-:W-:-:S05]  /*4500*/  @P0 IMAD.U32 R8, RZ, RZ, UR5 ;  /* 0x00000005ff080e24 */ /* 0x000fca000f8e00ff */
[----:B------:R-:W-:-:S13]  /*4510*/  @P0 R2UR UR6, R8 ;  /* 0x00000000080602ca */ /* 0x000fda00000e0000 */
[----:B------:R-:W-:-:S12]  /*4520*/  USHF.L.W.U32.HI UR7, UR6, UR8, UR7 ;  /* 0x0000000806077299 */ /* 0x000fd80008010e07 */
.L_x_23:
[----:B------:R-:W-:Y:S02]  /*4530*/  USHF.L.W.U32.HI UR5, UR7, 0x2, UR4 ;  /* 0x0000000207057899 */ /* 0x000fe40008010e04 */
[----:B------:R-:W-:Y:S02]  /*4540*/  USHF.L.U32 UR7, UR7, 0x2, URZ ;  /* 0x0000000207077899 */ /* 0x000fe400080006ff */
[----:B------:R-:W-:Y:S02]  /*4550*/  USHF.R.S32.HI UR6, URZ, 0x1f, UR5 ;  /* 0x0000001fff067899 */ /* 0x000fe40008011405 */
[----:B------:R-:W-:Y:S02]  /*4560*/  USHF.R.U32.HI UR4, URZ, 0x1e, UR4 ;  /* 0x0000001eff047899 */ /* 0x000fe40008011604 */
[----:B------:R-:W-:Y:S02]  /*4570*/  ULOP3.LUT UR9, UR6, UR5, URZ, 0x3c, !UPT ;  /* 0x0000000506097292 */ /* 0x000fe4000f8e3cff */
[----:B------:R-:W-:-:S02]  /*4580*/  ULOP3.LUT UR8, UR6, UR7, URZ, 0x3c, !UPT ;  /* 0x0000000706087292 */ /* 0x000fc4000f8e3cff */
[----:B------:R-:W-:Y:S01]  /*4590*/  UISETP.GE.AND UP0, UPT, UR14, URZ, UPT ;  /* 0x000000ff0e00728c */ /* 0x000fe2000bf06270 */
[----:B------:R-:W-:Y:S01]  /*45a0*/  UMOV UR6, 0x54442d19 ;  /* 0x54442d1900067882 */ /* 0x000fe20000000000 */
[----:B------:R-:W-:Y:S01]  /*45b0*/  UMOV UR7, 0x3bf921fb ;  /* 0x3bf921fb00077882 */ /* 0x000fe20000000000 */
[----:B------:R-:W-:-:S04]  /*45c0*/  ULEA.HI UR4, UR5, UR4, URZ, 0x1 ;  /* 0x0000000405047291 */ /* 0x000fc8000f8f08ff */
[----:B------:R-:W0:Y:S02]  /*45d0*/  I2F.F64.S64 R8, UR8 ;  /* 0x0000000800087d12 */ /* 0x000e240008301c00 */
[----:B0-----:R-:W-:Y:S01]  /*45e0*/  DMUL R8, R8, UR6 ;  /* 0x0000000608087c28 */ /* 0x001fe20008000000 */
[----:B------:R-:W-:Y:S02]  /*45f0*/  ULOP3.LUT UR6, UR5, UR14, URZ, 0x3c, !UPT ;  /* 0x0000000e05067292 */ /* 0x000fe4000f8e3cff */
[----:B------:R-:W-:-:S04]  /*4600*/  UIADD3 UR5, UPT, UPT, -UR4, URZ, URZ ;  /* 0x000000ff04057290 */ /* 0x000fc8000fffe1ff */
[----:B------:R-:W-:-:S03]  /*4610*/  ISETP.LE.AND P0, PT, RZ, UR6, PT ;  /* 0x00000006ff007c0c */ /* 0x000fc6000bf03270 */
[----:B------:R-:W0:Y:S01]  /*4620*/  F2F.F32.F64 R8, R8 ;  /* 0x0000000800087310 */ /* 0x000e220000301000 */
[----:B------:R-:W-:Y:S01]  /*4630*/  @!UP0 UMOV UR4, UR5 ;  /* 0x0000000500048c82 */ /* 0x000fe20008000000 */
[----:B0-----:R-:W-:-:S04]  /*4640*/  FSEL R10, -R8, R8, !P0 ;  /* 0x00000008080a7208 */ /* 0x001fc80004000100 */
[----:B------:R-:W-:-:S15]  /*4650*/  R2UR UR7, R10 ;  /* 0x000000000a0772ca */ /* 0x000fde00000e0000 */
.L_x_21:
[----:B------:R-:W0:Y:S01]  /*4660*/  LDCU.64 UR8, c[0x0][0x398] ;  /* 0x00007300ff0877ac */ /* 0x000e220008000a00 */
[----:B------:R-:W2:Y:S01]  /*4670*/  LDG.E R20, desc[UR12][R20.64] ;  /* 0x0000000c14147981 */ /* 0x000ea2000c1e1900 */
[----:B------:R-:W-:-:S03]  /*4680*/  IMAD.WIDE R14, R3, 0x4, R14 ;  /* 0x00000004030e7825 */ /* 0x000fc600078e020e */
[----:B------:R-:W3:Y:S04]  /*4690*/  LDG.E R24, desc[UR12][R24.64] ;  /* 0x0000000c18187981 */ /* 0x000ee8000c1e1900 */
[----:B------:R-:W4:Y:S04]  /*46a0*/  LDG.E R15, desc[UR12][R14.64] ;  /* 0x0000000c0e0f7981 */ /* 0x000f28000c1e1900 */
[----:B------:R-:W5:Y:S01]  /*46b0*/  LDG.E R26, desc[UR12][R26.64] ;  /* 0x0000000c1a1a7981 */ /* 0x000f62000c1e1900 */
[----:B0-----:R-:W-:-:S04]  /*46c0*/  IADD3 R8, P0, PT, R0, UR8, RZ ;  /* 0x0000000800087c10 */ /* 0x001fc8000ff1e0ff */
[----:B------:R-:W-:-:S06]  /*46d0*/  IADD3.X R9, PT, PT, R2, UR9, RZ, P0, !PT ;  /* 0x0000000902097c10 */ /* 0x000fcc00087fe4ff */
[----:B------:R-:W5:Y:S01]  /*46e0*/  LDG.E R9, desc[UR12][R8.64+-0x4] ;  /* 0xfffffc0c08097981 */ /* 0x000f62000c1e1900 */
[----:B------:R-:W-:Y:S01]  /*46f0*/  ULOP3.LUT UR5, UR4, 0x1, URZ, 0xc0, !UPT ;  /* 0x0000000104057892 */ /* 0x000fe2000f8ec0ff */
[----:B------:R-:W-:-:S03]  /*4700*/  IMAD.U32 R3, RZ, RZ, UR7 ;  /* 0x00000007ff037e24 */ /* 0x000fc6000f8e00ff */
[----:B------:R-:W-:Y:S01]  /*4710*/  UISETP.NE.U32.AND UP0, UPT, UR5, 0x1, UPT ;  /* 0x000000010500788c */ /* 0x000fe2000bf05070 */
[----:B------:R-:W-:-:S04]  /*4720*/  FMUL R3, R3, UR7 ;  /* 0x0000000703037c20 */ /* 0x000fc80008400000 */
[----:B------:R-:W-:Y:S01]  /*4730*/  FFMA R4, R3, R4, -0.0013887860113754868507 ;  /* 0xbab607ed03047423 */ /* 0x000fe20000000004 */
[----:B------:R-:W-:Y:S02]  /*4740*/  PLOP3.LUT P1, PT, PT, PT, UP0, 0x80, 0x8 ;  /* 0x000000000008781c */ /* 0x000fe40003f2f008 */
[----:B------:R-:W-:Y:S01]  /*4750*/  PLOP3.LUT P0, PT, PT, PT, UP0, 0x80, 0x8 ;  /* 0x000000000008781c */ /* 0x000fe20003f0f008 */
[----:B------:R-:W-:Y:S01]  /*4760*/  IMAD.U32 R2, RZ, RZ, UR7 ;  /* 0x00000007ff027e24 */ /* 0x000fe2000f8e00ff */
[----:B------:R-:W-:Y:S02]  /*4770*/  FSEL R0, R11, 0.0083327032625675201416, !P1 ;  /* 0x3c0885e40b007808 */ /* 0x000fe40004800000 */
[----:B------:R-:W-:Y:S01]  /*4780*/  FSEL R4, R4, -0.00019574658654164522886, !P0 ;  /* 0xb94d415304047808 */ /* 0x000fe20004000000 */
[----:B------:R-:W-:Y:S01]  /*4790*/  ULOP3.LUT UP1, URZ, UR4, 0x2, URZ, 0xc0, !UPT ;  /* 0x0000000204ff7892 */ /* 0x000fe2000f82c0ff */
[----:B------:R-:W-:Y:S02]  /*47a0*/  PLOP3.LUT P1, PT, PT, PT, UP0, 0x80, 0x8 ;  /* 0x000000000008781c */ /* 0x000fe40003f2f008 */
[----:B------:R-:W-:Y:S01]  /*47b0*/  PLOP3.LUT P0, PT, PT, PT, UP0, 0x80, 0x8 ;  /* 0x000000000008781c */ /* 0x000fe20003f0f008 */
[----:B------:R-:W-:Y:S01]  /*47c0*/  FFMA R4, R3, R4, R0 ;  /* 0x0000000403047223 */ /* 0x000fe20000000000 */
[----:B------:R-:W-:-:S02]  /*47d0*/  FSEL R16, -R16, -0.16666662693023681641, !P1 ;  /* 0xbe2aaaa810107808 */ /* 0x000fc40004800100 */
[----:B------:R-:W-:Y:S02]  /*47e0*/  FSEL R0, R2, 1, P0 ;  /* 0x3f80000002007808 */ /* 0x000fe40000000000 */
[----:B------:R-:W-:Y:S01]  /*47f0*/  PLOP3.LUT P2, PT, PT, PT, UP1, 0x80, 0x8 ;  /* 0x000000000008781c */ /* 0x000fe20003f4f018 */
[C---:B------:R-:W-:Y:S02]  /*4800*/  FFMA R4, R3.reuse, R4, R16 ;  /* 0x0000000403047223 */ /* 0x040fe40000000010 */
[----:B------:R-:W-:-:S04]  /*4810*/  FFMA R3, R3, R0, RZ ;  /* 0x0000000003037223 */ /* 0x000fc800000000ff */
[----:B------:R-:W-:Y:S02]  /*4820*/  FFMA R0, R3, R4, R0 ;  /* 0x0000000403007223 */ /* 0x000fe40000000000 */
[----:B------:R-:W0:Y:S04]  /*4830*/  LDC.64 R2, c[0x0][0x388] ;  /* 0x0000e200ff027b82 */ /* 0x000e280000000a00 */
[----:B------:R-:W-:Y:S01]  /*4840*/  @P2 FADD R0, RZ, -R0 ;  /* 0x80000000ff002221 */ /* 0x000fe20000000000 */
[----:B0-----:R-:W-:-:S04]  /*4850*/  IMAD.WIDE R2, R33, 0x4, R2 ;  /* 0x0000000421027825 */ /* 0x001fc800078e0202 */
[----:B--2---:R-:W-:-:S04]  /*4860*/  FFMA R5, R0, R20, R5 ;  /* 0x0000001400057223 */ /* 0x004fc80000000005 */
[----:B------:R-:W-:-:S04]  /*4870*/  FADD R5, -R6, R5 ;  /* 0x0000000506057221 */ /* 0x000fc80000000100 */
[----:B------:R-:W-:Y:S01]  /*4880*/  FFMA R5, R18, R5, R7 ;  /* 0x0000000512057223 */ /* 0x000fe20000000007 */
[----:B----4-:R-:W-:-:S04]  /*4890*/  FADD R15, -R6, R15 ;  /* 0x0000000f060f7221 */ /* 0x010fc80000000100 */
[----:B---3--:R-:W-:Y:S01]  /*48a0*/  FFMA R5, R24, R15, R5 ;  /* 0x0000000f18057223 */ /* 0x008fe20000000005 */
[----:B-----5:R-:W-:-:S04]  /*48b0*/  FADD R9, -R6, R9 ;  /* 0x0000000906097221 */ /* 0x020fc80000000100 */
[----:B------:R-:W-:-:S05]  /*48c0*/  FFMA R5, R26, R9, R5 ;  /* 0x000000091a057223 */ /* 0x000fca0000000005 */
[----:B------:R-:W-:Y:S01]  /*48d0*/  STG.E desc[UR12][R2.64], R5 ;  /* 0x0000000502007986 */ /* 0x000fe2000c10190c */
[----:B------:R-:W-:Y:S05]  /*48e0*/  EXIT ;  /* 0x000000000000794d */ /* 0x000fea0003800000 */
.L_x_24:
[----:B------:R-:W-:-:S00]  /*48f0*/  BRA `(.L_x_24) ;  /* 0xfffffffc00fc7947 */ /* 0x000fc0000383ffff */
[----:B------:R-:W-:-:S00]  /*4900*/  NOP ;  /* 0x0000000000007918 */ /* 0x000fc00000000000 */
[----:B------:R-:W-:-:S00]  /*4910*/  NOP ;  /* 0x0000000000007918 */ /* 0x000fc00000000000 */
[----:B------:R-:W-:-:S00]  /*4920*/  NOP ;  /* 0x0000000000007918 */ /* 0x000fc00000000000 */
[----:B------:R-:W-:-:S00]  /*4930*/  NOP ;  /* 0x0000000000007918 */ /* 0x000fc00000000000 */
[----:B------:R-:W-:-:S00]  /*4940*/  NOP ;  /* 0x0000000000007918 */ /* 0x000fc00000000000 */
[----:B------:R-:W-:-:S00]  /*4950*/  NOP ;  /* 0x0000000000007918 */ /* 0x000fc00000000000 */
[----:B------:R-:W-:-:S00]  /*4960*/  NOP ;  /* 0x0000000000007918 */ /* 0x000fc00000000000 */
[----:B------:R-:W-:-:S00]  /*4970*/  NOP ;  /* 0x0000000000007918 */ /* 0x000fc00000000000 */
.L_x_25:


//--------------------- .nv.global.init           --------------------------
	.section	.nv.global.init,"aw",@progbits
	.align	4
.nv.global.init:
	.type		__cudart_i2opi_f,@object
	.size		__cudart_i2opi_f,(.L_0 - __cudart_i2opi_f)
__cudart_i2opi_f:
        /*0000*/ 	.byte	0x41, 0x90, 0x43, 0x3c, 0x99, 0x95, 0x62, 0xdb, 0xc0, 0xdd, 0x34, 0xf5, 0xd1, 0x57, 0x27, 0xfc
        /*0010*/ 	.byte	0x29, 0x15, 0x44, 0x4e, 0x6e, 0x83, 0xf9, 0xa2
.L_0:


//--------------------- .nv.shared.reserved.0     --------------------------
	.section	.nv.shared.reserved.0,"aw",@nobits
	.weak		__nv_reservedSMEM_offset_0_alias
	.size		__nv_reservedSMEM_offset_0_alias, 0, 64
	.other		__nv_reservedSMEM_offset_0_alias,@"STO_CUDA_RESERVED_SHARED STV_DEFAULT"
__nv_reservedSMEM_offset_0_alias:
	.zero		0
	.zero		64


//--------------------- .nv.constant0._Z10ftcsKernelPfS_S_S_S_S_S_S_S_fi --------------------------
	.section	.nv.constant0._Z10ftcsKernelPfS_S_S_S_S_S_S_S_fi,"a",@progbits
	.sectionflags	@""
	.align	4
.nv.constant0._Z10ftcsKernelPfS_S_S_S_S_S_S_S_fi:
	.zero		976


//--------------------- SYMBOLS --------------------------

	.type		.nv.reservedSmem.offset0,@object
	.size		.nv.reservedSmem.offset0,0x4
